//
// Generated by NVIDIA NVVM Compiler
//
// Compiler Build ID: CL-36424714
// Cuda compilation tools, release 13.0, V13.0.88
// Based on NVVM 20.0.0
//

.version 9.0
.target sm_100
.address_size 64

	// .globl	_Z11matrixTransPdS_ii

.visible .entry _Z11matrixTransPdS_ii(
	.param .u64 .ptr .align 1 _Z11matrixTransPdS_ii_param_0,
	.param .u64 .ptr .align 1 _Z11matrixTransPdS_ii_param_1,
	.param .u32 _Z11matrixTransPdS_ii_param_2,
	.param .u32 _Z11matrixTransPdS_ii_param_3
)
{
	.reg .pred 	%p<4>;
	.reg .b32 	%r<15>;
	.reg .b64 	%rd<9>;
	.reg .b64 	%fd<2>;

	ld.param.u64 	%rd1, [_Z11matrixTransPdS_ii_param_0];
	ld.param.u64 	%rd2, [_Z11matrixTransPdS_ii_param_1];
	ld.param.u32 	%r3, [_Z11matrixTransPdS_ii_param_2];
	ld.param.u32 	%r5, [_Z11matrixTransPdS_ii_param_3];
	mov.u32 	%r6, %ctaid.x;
	mov.u32 	%r7, %ntid.x;
	mov.u32 	%r8, %tid.x;
	mad.lo.s32 	%r1, %r6, %r7, %r8;
	mov.u32 	%r9, %ctaid.y;
	mov.u32 	%r10, %ntid.y;
	mov.u32 	%r11, %tid.y;
	mad.lo.s32 	%r12, %r9, %r10, %r11;
	setp.ge.s32 	%p1, %r1, %r3;
	setp.ge.s32 	%p2, %r12, %r5;
	or.pred  	%p3, %p1, %p2;
	@%p3 bra 	$L__BB0_2;
	cvta.to.global.u64 	%rd3, %rd1;
	cvta.to.global.u64 	%rd4, %rd2;
	mad.lo.s32 	%r13, %r5, %r1, %r12;
	mul.wide.s32 	%rd5, %r13, 8;
	add.s64 	%rd6, %rd3, %rd5;
	ld.global.f64 	%fd1, [%rd6];
	mad.lo.s32 	%r14, %r3, %r12, %r1;
	mul.wide.s32 	%rd7, %r14, 8;
	add.s64 	%rd8, %rd4, %rd7;
	st.global.f64 	[%rd8], %fd1;
$L__BB0_2:
	ret;

}
	// .globl	_Z9matrixMulPdS_S_iii
.visible .entry _Z9matrixMulPdS_S_iii(
	.param .u64 .ptr .align 1 _Z9matrixMulPdS_S_iii_param_0,
	.param .u64 .ptr .align 1 _Z9matrixMulPdS_S_iii_param_1,
	.param .u64 .ptr .align 1 _Z9matrixMulPdS_S_iii_param_2,
	.param .u32 _Z9matrixMulPdS_S_iii_param_3,
	.param .u32 _Z9matrixMulPdS_S_iii_param_4,
	.param .u32 _Z9matrixMulPdS_S_iii_param_5
)
{
	.reg .pred 	%p<13>;
	.reg .b32 	%r<46>;
	.reg .b64 	%rd<41>;
	.reg .b64 	%fd<56>;

	ld.param.u64 	%rd6, [_Z9matrixMulPdS_S_iii_param_0];
	ld.param.u64 	%rd7, [_Z9matrixMulPdS_S_iii_param_1];
	ld.param.u64 	%rd5, [_Z9matrixMulPdS_S_iii_param_2];
	ld.param.u32 	%r22, [_Z9matrixMulPdS_S_iii_param_3];
	ld.param.u32 	%r23, [_Z9matrixMulPdS_S_iii_param_4];
	ld.param.u32 	%r21, [_Z9matrixMulPdS_S_iii_param_5];
	cvta.to.global.u64 	%rd1, %rd6;
	cvta.to.global.u64 	%rd2, %rd7;
	mov.u32 	%r24, %ctaid.x;
	mov.u32 	%r25, %ntid.x;
	mov.u32 	%r26, %tid.x;
	mad.lo.s32 	%r1, %r24, %r25, %r26;
	mov.u32 	%r27, %ctaid.y;
	mov.u32 	%r28, %ntid.y;
	mov.u32 	%r29, %tid.y;
	mad.lo.s32 	%r30, %r27, %r28, %r29;
	setp.ge.s32 	%p1, %r1, %r23;
	setp.ge.s32 	%p2, %r30, %r22;
	or.pred  	%p3, %p1, %p2;
	@%p3 bra 	$L__BB1_13;
	cvta.to.global.u64 	%rd8, %rd5;
	mad.lo.s32 	%r31, %r22, %r1, %r30;
	mul.wide.s32 	%rd9, %r31, 8;
	add.s64 	%rd3, %rd8, %rd9;
	mov.b64 	%rd10, 0;
	st.global.u64 	[%rd3], %rd10;
	setp.lt.s32 	%p4, %r21, 1;
	@%p4 bra 	$L__BB1_13;
	mul.lo.s32 	%r3, %r21, %r1;
	and.b32  	%r4, %r21, 7;
	setp.lt.u32 	%p5, %r21, 8;
	mov.b32 	%r44, 0;
	mov.f64 	%fd53, 0d0000000000000000;
	@%p5 bra 	$L__BB1_5;
	and.b32  	%r44, %r21, 2147483640;
	neg.s32 	%r42, %r44;
	shl.b32 	%r7, %r22, 3;
	add.s64 	%rd4, %rd1, 32;
	mov.f64 	%fd53, 0d0000000000000000;
	mul.wide.s32 	%rd15, %r22, 8;
	mov.u32 	%r40, %r3;
	mov.u32 	%r41, %r30;
$L__BB1_4:
	.pragma "nounroll";
	mul.wide.s32 	%rd11, %r40, 8;
	add.s64 	%rd12, %rd4, %rd11;
	mul.wide.s32 	%rd13, %r41, 8;
	add.s64 	%rd14, %rd2, %rd13;
	ld.global.f64 	%fd10, [%rd14];
	ld.global.f64 	%fd11, [%rd12+-32];
	fma.rn.f64 	%fd12, %fd10, %fd11, %fd53;
	st.global.f64 	[%rd3], %fd12;
	add.s64 	%rd16, %rd14, %rd15;
	ld.global.f64 	%fd13, [%rd16];
	ld.global.f64 	%fd14, [%rd12+-24];
	fma.rn.f64 	%fd15, %fd13, %fd14, %fd12;
	st.global.f64 	[%rd3], %fd15;
	add.s64 	%rd17, %rd16, %rd15;
	ld.global.f64 	%fd16, [%rd17];
	ld.global.f64 	%fd17, [%rd12+-16];
	fma.rn.f64 	%fd18, %fd16, %fd17, %fd15;
	st.global.f64 	[%rd3], %fd18;
	add.s64 	%rd18, %rd17, %rd15;
	ld.global.f64 	%fd19, [%rd18];
	ld.global.f64 	%fd20, [%rd12+-8];
	fma.rn.f64 	%fd21, %fd19, %fd20, %fd18;
	st.global.f64 	[%rd3], %fd21;
	add.s64 	%rd19, %rd18, %rd15;
	ld.global.f64 	%fd22, [%rd19];
	ld.global.f64 	%fd23, [%rd12];
	fma.rn.f64 	%fd24, %fd22, %fd23, %fd21;
	st.global.f64 	[%rd3], %fd24;
	add.s64 	%rd20, %rd19, %rd15;
	ld.global.f64 	%fd25, [%rd20];
	ld.global.f64 	%fd26, [%rd12+8];
	fma.rn.f64 	%fd27, %fd25, %fd26, %fd24;
	st.global.f64 	[%rd3], %fd27;
	add.s64 	%rd21, %rd20, %rd15;
	ld.global.f64 	%fd28, [%rd21];
	ld.global.f64 	%fd29, [%rd12+16];
	fma.rn.f64 	%fd30, %fd28, %fd29, %fd27;
	st.global.f64 	[%rd3], %fd30;
	add.s64 	%rd22, %rd21, %rd15;
	ld.global.f64 	%fd31, [%rd22];
	ld.global.f64 	%fd32, [%rd12+24];
	fma.rn.f64 	%fd53, %fd31, %fd32, %fd30;
	st.global.f64 	[%rd3], %fd53;
	add.s32 	%r42, %r42, 8;
	add.s32 	%r41, %r41, %r7;
	add.s32 	%r40, %r40, 8;
	setp.ne.s32 	%p6, %r42, 0;
	@%p6 bra 	$L__BB1_4;
$L__BB1_5:
	setp.eq.s32 	%p7, %r4, 0;
	@%p7 bra 	$L__BB1_13;
	and.b32  	%r15, %r21, 3;
	setp.lt.u32 	%p8, %r4, 4;
	@%p8 bra 	$L__BB1_8;
	mad.lo.s32 	%r33, %r44, %r22, %r30;
	mul.wide.s32 	%rd23, %r33, 8;
	add.s64 	%rd24, %rd2, %rd23;
	ld.global.f64 	%fd33, [%rd24];
	add.s32 	%r34, %r44, %r3;
	mul.wide.s32 	%rd25, %r34, 8;
	add.s64 	%rd26, %rd1, %rd25;
	ld.global.f64 	%fd34, [%rd26];
	fma.rn.f64 	%fd35, %fd33, %fd34, %fd53;
	st.global.f64 	[%rd3], %fd35;
	mul.wide.s32 	%rd27, %r22, 8;
	add.s64 	%rd28, %rd24, %rd27;
	ld.global.f64 	%fd36, [%rd28];
	ld.global.f64 	%fd37, [%rd26+8];
	fma.rn.f64 	%fd38, %fd36, %fd37, %fd35;
	st.global.f64 	[%rd3], %fd38;
	add.s64 	%rd29, %rd28, %rd27;
	ld.global.f64 	%fd39, [%rd29];
	ld.global.f64 	%fd40, [%rd26+16];
	fma.rn.f64 	%fd41, %fd39, %fd40, %fd38;
	st.global.f64 	[%rd3], %fd41;
	add.s64 	%rd30, %rd29, %rd27;
	ld.global.f64 	%fd42, [%rd30];
	ld.global.f64 	%fd43, [%rd26+24];
	fma.rn.f64 	%fd53, %fd42, %fd43, %fd41;
	st.global.f64 	[%rd3], %fd53;
	add.s32 	%r44, %r44, 4;
$L__BB1_8:
	setp.eq.s32 	%p9, %r15, 0;
	@%p9 bra 	$L__BB1_13;
	setp.eq.s32 	%p10, %r15, 1;
	@%p10 bra 	$L__BB1_11;
	mad.lo.s32 	%r35, %r44, %r22, %r30;
	mul.wide.s32 	%rd31, %r35, 8;
	add.s64 	%rd32, %rd2, %rd31;
	ld.global.f64 	%fd44, [%rd32];
	add.s32 	%r36, %r44, %r3;
	mul.wide.s32 	%rd33, %r36, 8;
	add.s64 	%rd34, %rd1, %rd33;
	ld.global.f64 	%fd45, [%rd34];
	fma.rn.f64 	%fd46, %fd44, %fd45, %fd53;
	st.global.f64 	[%rd3], %fd46;
	mul.wide.s32 	%rd35, %r22, 8;
	add.s64 	%rd36, %rd32, %rd35;
	ld.global.f64 	%fd47, [%rd36];
	ld.global.f64 	%fd48, [%rd34+8];
	fma.rn.f64 	%fd53, %fd47, %fd48, %fd46;
	st.global.f64 	[%rd3], %fd53;
	add.s32 	%r44, %r44, 2;
$L__BB1_11:
	and.b32  	%r37, %r21, 1;
	setp.eq.b32 	%p11, %r37, 1;
	not.pred 	%p12, %p11;
	@%p12 bra 	$L__BB1_13;
	mad.lo.s32 	%r38, %r44, %r22, %r30;
	mul.wide.s32 	%rd37, %r38, 8;
	add.s64 	%rd38, %rd2, %rd37;
	ld.global.f64 	%fd49, [%rd38];
	add.s32 	%r39, %r44, %r3;
	mul.wide.s32 	%rd39, %r39, 8;
	add.s64 	%rd40, %rd1, %rd39;
	ld.global.f64 	%fd50, [%rd40];
	fma.rn.f64 	%fd51, %fd49, %fd50, %fd53;
	st.global.f64 	[%rd3], %fd51;
$L__BB1_13:
	ret;

}
	// .globl	_Z16nodiag_normalizePdS_ii
.visible .entry _Z16nodiag_normalizePdS_ii(
	.param .u64 .ptr .align 1 _Z16nodiag_normalizePdS_ii_param_0,
	.param .u64 .ptr .align 1 _Z16nodiag_normalizePdS_ii_param_1,
	.param .u32 _Z16nodiag_normalizePdS_ii_param_2,
	.param .u32 _Z16nodiag_normalizePdS_ii_param_3
)
{
	.reg .pred 	%p<5>;
	.reg .b32 	%r<17>;
	.reg .b64 	%rd<10>;
	.reg .b64 	%fd<7>;

	ld.param.u64 	%rd1, [_Z16nodiag_normalizePdS_ii_param_0];
	ld.param.u64 	%rd2, [_Z16nodiag_normalizePdS_ii_param_1];
	ld.param.u32 	%r5, [_Z16nodiag_normalizePdS_ii_param_2];
	ld.param.u32 	%r4, [_Z16nodiag_normalizePdS_ii_param_3];
	mov.u32 	%r6, %ctaid.x;
	mov.u32 	%r7, %ntid.x;
	mov.u32 	%r8, %tid.x;
	mad.lo.s32 	%r1, %r6, %r7, %r8;
	mov.u32 	%r9, %ctaid.y;
	mov.u32 	%r10, %ntid.y;
	mov.u32 	%r11, %tid.y;
	mad.lo.s32 	%r12, %r9, %r10, %r11;
	max.s32 	%r13, %r1, %r12;
	setp.ge.s32 	%p1, %r13, %r5;
	@%p1 bra 	$L__BB2_3;
	setp.ne.s32 	%p2, %r1, %r4;
	setp.eq.s32 	%p3, %r1, %r12;
	or.pred  	%p4, %p2, %p3;
	@%p4 bra 	$L__BB2_3;
	cvta.to.global.u64 	%rd3, %rd1;
	mul.lo.s32 	%r14, %r4, %r5;
	add.s32 	%r15, %r14, %r12;
	cvta.to.global.u64 	%rd4, %rd2;
	mul.wide.s32 	%rd5, %r15, 8;
	add.s64 	%rd6, %rd4, %rd5;
	ld.global.f64 	%fd1, [%rd6];
	add.s32 	%r16, %r14, %r4;
	mul.wide.s32 	%rd7, %r16, 8;
	add.s64 	%rd8, %rd3, %rd7;
	ld.global.f64 	%fd2, [%rd8];
	div.rn.f64 	%fd3, %fd1, %fd2;
	st.global.f64 	[%rd6], %fd3;
	add.s64 	%rd9, %rd3, %rd5;
	ld.global.f64 	%fd4, [%rd9];
	ld.global.f64 	%fd5, [%rd8];
	div.rn.f64 	%fd6, %fd4, %fd5;
	st.global.f64 	[%rd9], %fd6;
$L__BB2_3:
	ret;

}
	// .globl	_Z14diag_normalizePdS_ii
.visible .entry _Z14diag_normalizePdS_ii(
	.param .u64 .ptr .align 1 _Z14diag_normalizePdS_ii_param_0,
	.param .u64 .ptr .align 1 _Z14diag_normalizePdS_ii_param_1,
	.param .u32 _Z14diag_normalizePdS_ii_param_2,
	.param .u32 _Z14diag_normalizePdS_ii_param_3
)
{
	.reg .pred 	%p<5>;
	.reg .b32 	%r<15>;
	.reg .b64 	%rd<10>;
	.reg .b64 	%fd<6>;

	ld.param.u64 	%rd1, [_Z14diag_normalizePdS_ii_param_0];
	ld.param.u64 	%rd2, [_Z14diag_normalizePdS_ii_param_1];
	ld.param.u32 	%r5, [_Z14diag_normalizePdS_ii_param_2];
	ld.param.u32 	%r4, [_Z14diag_normalizePdS_ii_param_3];
	mov.u32 	%r6, %ctaid.x;
	mov.u32 	%r7, %ntid.x;
	mov.u32 	%r8, %tid.x;
	mad.lo.s32 	%r1, %r6, %r7, %r8;
	mov.u32 	%r9, %ctaid.y;
	mov.u32 	%r10, %ntid.y;
	mov.u32 	%r11, %tid.y;
	mad.lo.s32 	%r12, %r9, %r10, %r11;
	max.s32 	%r13, %r1, %r12;
	setp.ge.s32 	%p1, %r13, %r5;
	@%p1 bra 	$L__BB3_3;
	setp.ne.s32 	%p2, %r1, %r12;
	setp.ne.s32 	%p3, %r1, %r4;
	or.pred  	%p4, %p2, %p3;
	@%p4 bra 	$L__BB3_3;
	cvta.to.global.u64 	%rd3, %rd1;
	mad.lo.s32 	%r14, %r4, %r5, %r4;
	cvta.to.global.u64 	%rd4, %rd2;
	mul.wide.u32 	%rd5, %r14, 8;
	add.s64 	%rd6, %rd4, %rd5;
	ld.global.f64 	%fd1, [%rd6];
	mul.wide.s32 	%rd7, %r14, 8;
	add.s64 	%rd8, %rd3, %rd7;
	ld.global.f64 	%fd2, [%rd8];
	div.rn.f64 	%fd3, %fd1, %fd2;
	st.global.f64 	[%rd6], %fd3;
	add.s64 	%rd9, %rd3, %rd5;
	ld.global.f64 	%fd4, [%rd9];
	div.rn.f64 	%fd5, %fd4, %fd4;
	st.global.f64 	[%rd9], %fd5;
$L__BB3_3:
	ret;

}
	// .globl	_Z11gaussjordanPdS_ii
.visible .entry _Z11gaussjordanPdS_ii(
	.param .u64 .ptr .align 1 _Z11gaussjordanPdS_ii_param_0,
	.param .u64 .ptr .align 1 _Z11gaussjordanPdS_ii_param_1,
	.param .u32 _Z11gaussjordanPdS_ii_param_2,
	.param .u32 _Z11gaussjordanPdS_ii_param_3
)
{
	.reg .pred 	%p<5>;
	.reg .b32 	%r<18>;
	.reg .b64 	%rd<15>;
	.reg .b64 	%fd<11>;

	ld.param.u64 	%rd4, [_Z11gaussjordanPdS_ii_param_0];
	ld.param.u64 	%rd3, [_Z11gaussjordanPdS_ii_param_1];
	ld.param.u32 	%r7, [_Z11gaussjordanPdS_ii_param_2];
	ld.param.u32 	%r6, [_Z11gaussjordanPdS_ii_param_3];
	cvta.to.global.u64 	%rd1, %rd4;
	mov.u32 	%r8, %ctaid.x;
	mov.u32 	%r9, %ntid.x;
	mov.u32 	%r10, %tid.x;
	mad.lo.s32 	%r1, %r8, %r9, %r10;
	mov.u32 	%r11, %ctaid.y;
	mov.u32 	%r12, %ntid.y;
	mov.u32 	%r13, %tid.y;
	mad.lo.s32 	%r14, %r11, %r12, %r13;
	max.s32 	%r15, %r1, %r14;
	setp.ge.s32 	%p1, %r15, %r7;
	setp.eq.s32 	%p2, %r1, %r6;
	or.pred  	%p3, %p1, %p2;
	@%p3 bra 	$L__BB4_3;
	cvta.to.global.u64 	%rd5, %rd3;
	mad.lo.s32 	%r3, %r6, %r7, %r14;
	mul.wide.s32 	%rd6, %r3, 8;
	add.s64 	%rd7, %rd5, %rd6;
	ld.global.f64 	%fd1, [%rd7];
	mul.lo.s32 	%r16, %r7, %r1;
	add.s32 	%r17, %r16, %r6;
	mul.wide.s32 	%rd8, %r17, 8;
	add.s64 	%rd2, %rd1, %rd8;
	ld.global.f64 	%fd2, [%rd2];
	mul.f64 	%fd3, %fd1, %fd2;
	add.s32 	%r4, %r16, %r14;
	mul.wide.s32 	%rd9, %r4, 8;
	add.s64 	%rd10, %rd5, %rd9;
	ld.global.f64 	%fd4, [%rd10];
	sub.f64 	%fd5, %fd4, %fd3;
	st.global.f64 	[%rd10], %fd5;
	setp.eq.s32 	%p4, %r14, %r6;
	@%p4 bra 	$L__BB4_3;
	add.s64 	%rd12, %rd1, %rd6;
	ld.global.f64 	%fd6, [%rd12];
	ld.global.f64 	%fd7, [%rd2];
	mul.f64 	%fd8, %fd6, %fd7;
	add.s64 	%rd14, %rd1, %rd9;
	ld.global.f64 	%fd9, [%rd14];
	sub.f64 	%fd10, %fd9, %fd8;
	st.global.f64 	[%rd14], %fd10;
$L__BB4_3:
	ret;

}
	// .globl	_Z8set_zeroPdS_ii
.visible .entry _Z8set_zeroPdS_ii(
	.param .u64 .ptr .align 1 _Z8set_zeroPdS_ii_param_0,
	.param .u64 .ptr .align 1 _Z8set_zeroPdS_ii_param_1,
	.param .u32 _Z8set_zeroPdS_ii_param_2,
	.param .u32 _Z8set_zeroPdS_ii_param_3
)
{
	.reg .pred 	%p<6>;
	.reg .b32 	%r<13>;
	.reg .b64 	%rd<6>;

	ld.param.u64 	%rd1, [_Z8set_zeroPdS_ii_param_0];
	ld.param.u32 	%r2, [_Z8set_zeroPdS_ii_param_2];
	ld.param.u32 	%r3, [_Z8set_zeroPdS_ii_param_3];
	mov.u32 	%r4, %ctaid.x;
	mov.u32 	%r5, %ntid.x;
	mov.u32 	%r6, %tid.x;
	mad.lo.s32 	%r1, %r4, %r5, %r6;
	mov.u32 	%r7, %ctaid.y;
	mov.u32 	%r8, %ntid.y;
	mov.u32 	%r9, %tid.y;
	mad.lo.s32 	%r10, %r7, %r8, %r9;
	max.s32 	%r11, %r1, %r10;
	setp.ge.s32 	%p1, %r11, %r2;
	setp.eq.s32 	%p2, %r1, %r3;
	or.pred  	%p3, %p1, %p2;
	setp.ne.s32 	%p4, %r10, %r3;
	or.pred  	%p5, %p4, %p3;
	@%p5 bra 	$L__BB5_2;
	cvta.to.global.u64 	%rd2, %rd1;
	mad.lo.s32 	%r12, %r2, %r1, %r3;
	mul.wide.s32 	%rd3, %r12, 8;
	add.s64 	%rd4, %rd2, %rd3;
	mov.b64 	%rd5, 0;
	st.global.u64 	[%rd4], %rd5;
$L__BB5_2:
	ret;

}
	// .globl	_Z9matrixSumPKdS0_Pdddii
.visible .entry _Z9matrixSumPKdS0_Pdddii(
	.param .u64 .ptr .align 1 _Z9matrixSumPKdS0_Pdddii_param_0,
	.param .u64 .ptr .align 1 _Z9matrixSumPKdS0_Pdddii_param_1,
	.param .u64 .ptr .align 1 _Z9matrixSumPKdS0_Pdddii_param_2,
	.param .f64 _Z9matrixSumPKdS0_Pdddii_param_3,
	.param .f64 _Z9matrixSumPKdS0_Pdddii_param_4,
	.param .u32 _Z9matrixSumPKdS0_Pdddii_param_5,
	.param .u32 _Z9matrixSumPKdS0_Pdddii_param_6
)
{
	.reg .pred 	%p<4>;
	.reg .b32 	%r<14>;
	.reg .b64 	%rd<11>;
	.reg .b64 	%fd<7>;

	ld.param.u64 	%rd1, [_Z9matrixSumPKdS0_Pdddii_param_0];
	ld.param.u64 	%rd2, [_Z9matrixSumPKdS0_Pdddii_param_1];
	ld.param.u64 	%rd3, [_Z9matrixSumPKdS0_Pdddii_param_2];
	ld.param.f64 	%fd1, [_Z9matrixSumPKdS0_Pdddii_param_3];
	ld.param.f64 	%fd2, [_Z9matrixSumPKdS0_Pdddii_param_4];
	ld.param.u32 	%r3, [_Z9matrixSumPKdS0_Pdddii_param_5];
	ld.param.u32 	%r4, [_Z9matrixSumPKdS0_Pdddii_param_6];
	mov.u32 	%r6, %ctaid.x;
	mov.u32 	%r7, %ntid.x;
	mov.u32 	%r8, %tid.x;
	mad.lo.s32 	%r1, %r6, %r7, %r8;
	mov.u32 	%r9, %ctaid.y;
	mov.u32 	%r10, %ntid.y;
	mov.u32 	%r11, %tid.y;
	mad.lo.s32 	%r12, %r9, %r10, %r11;
	setp.ge.s32 	%p1, %r1, %r3;
	setp.ge.s32 	%p2, %r12, %r4;
	or.pred  	%p3, %p1, %p2;
	@%p3 bra 	$L__BB6_2;
	cvta.to.global.u64 	%rd4, %rd1;
	cvta.to.global.u64 	%rd5, %rd2;
	cvta.to.global.u64 	%rd6, %rd3;
	mad.lo.s32 	%r13, %r3, %r12, %r1;
	mul.wide.s32 	%rd7, %r13, 8;
	add.s64 	%rd8, %rd4, %rd7;
	ld.global.f64 	%fd3, [%rd8];
	add.s64 	%rd9, %rd5, %rd7;
	ld.global.f64 	%fd4, [%rd9];
	mul.f64 	%fd5, %fd2, %fd4;
	fma.rn.f64 	%fd6, %fd1, %fd3, %fd5;
	add.s64 	%rd10, %rd6, %rd7;
	st.global.f64 	[%rd10], %fd6;
$L__BB6_2:
	ret;

}


// ===== COMPILED SASS (sm_100) =====

	.target	sm_100

	.elftype	@"ET_EXEC"


//--------------------- .note.nv.tkinfo           --------------------------
	.section	.note.nv.tkinfo,"",@"SHT_NOTE"
	.sectionflags	@"SHF_NOTE_NV_TKINFO"
	.tkinfo
        /*0018*/ 	.word	0x00000002
        /*0030*/ 	.string	""
        /*0030*/ 	.string	"ptxas"
        /*0030*/ 	.string	"Cuda compilation tools, release 13.0, V13.0.88"
        /*0030*/ 	.string	"Build cuda_13.0.r13.0/compiler.36424714_0"
        /*0030*/ 	.string	"-arch sm_100 -m 64 "



//--------------------- .note.nv.cuinfo           --------------------------
	.section	.note.nv.cuinfo,"",@"SHT_NOTE"
	.sectionflags	@"SHF_NOTE_NV_CUINFO"
        /*0018*/ 	.short	0x0002
        /*001a*/ 	.short	0x0064
        /*001c*/ 	.short	0x0082
	.zero		2


//--------------------- .nv.info                  --------------------------
	.section	.nv.info,"",@"SHT_CUDA_INFO"
	.align	4


	//----- nvinfo : EIATTR_REGCOUNT
	.align		4
        /*0000*/ 	.byte	0x04, 0x2f
        /*0002*/ 	.short	(.L_1 - .L_0)
	.align		4
.L_0:
        /*0004*/ 	.word	index@(_Z11matrixTransPdS_ii)
        /*0008*/ 	.word	0x0000000a


	//----- nvinfo : EIATTR_FRAME_SIZE
	.align		4
.L_1:
        /*000c*/ 	.byte	0x04, 0x11
        /*000e*/ 	.short	(.L_3 - .L_2)
	.align		4
.L_2:
        /*0010*/ 	.word	index@(_Z11matrixTransPdS_ii)
        /*0014*/ 	.word	0x00000000


	//----- nvinfo : EIATTR_REGCOUNT
	.align		4
.L_3:
        /*0018*/ 	.byte	0x04, 0x2f
        /*001a*/ 	.short	(.L_5 - .L_4)
	.align		4
.L_4:
        /*001c*/ 	.word	index@(_Z9matrixMulPdS_S_iii)
        /*0020*/ 	.word	0x0000001e


	//----- nvinfo : EIATTR_FRAME_SIZE
	.align		4
.L_5:
        /*0024*/ 	.byte	0x04, 0x11
        /*0026*/ 	.short	(.L_7 - .L_6)
	.align		4
.L_6:
        /*0028*/ 	.word	index@(_Z9matrixMulPdS_S_iii)
        /*002c*/ 	.word	0x00000000


	//----- nvinfo : EIATTR_REGCOUNT
	.align		4
.L_7:
        /*0030*/ 	.byte	0x04, 0x2f
        /*0032*/ 	.short	(.L_9 - .L_8)
	.align		4
.L_8:
        /*0034*/ 	.word	index@(_Z16nodiag_normalizePdS_ii)
        /*0038*/ 	.word	0x0000001d


	//----- nvinfo : EIATTR_FRAME_SIZE
	.align		4
.L_9:
        /*003c*/ 	.byte	0x04, 0x11
        /*003e*/ 	.short	(.L_11 - .L_10)
	.align		4
.L_10:
        /*0040*/ 	.word	index@($__internal_1_$__cuda_sm20_div_rn_f64_full)
        /*0044*/ 	.word	0x00000000


	//----- nvinfo : EIATTR_FRAME_SIZE
	.align		4
.L_11:
        /*0048*/ 	.byte	0x04, 0x11
        /*004a*/ 	.short	(.L_13 - .L_12)
	.align		4
.L_12:
        /*004c*/ 	.word	index@(_Z16nodiag_normalizePdS_ii)
        /*0050*/ 	.word	0x00000000


	//----- nvinfo : EIATTR_REGCOUNT
	.align		4
.L_13:
        /*0054*/ 	.byte	0x04, 0x2f
        /*0056*/ 	.short	(.L_15 - .L_14)
	.align		4
.L_14:
        /*0058*/ 	.word	index@(_Z14diag_normalizePdS_ii)
        /*005c*/ 	.word	0x0000001c


	//----- nvinfo : EIATTR_FRAME_SIZE
	.align		4
.L_15:
        /*0060*/ 	.byte	0x04, 0x11
        /*0062*/ 	.short	(.L_17 - .L_16)
	.align		4
.L_16:
        /*0064*/ 	.word	index@($__internal_0_$__cuda_sm20_div_rn_f64_full)
        /*0068*/ 	.word	0x00000000


	//----- nvinfo : EIATTR_FRAME_SIZE
	.align		4
.L_17:
        /*006c*/ 	.byte	0x04, 0x11
        /*006e*/ 	.short	(.L_19 - .L_18)
	.align		4
.L_18:
        /*0070*/ 	.word	index@(_Z14diag_normalizePdS_ii)
        /*0074*/ 	.word	0x00000000


	//----- nvinfo : EIATTR_REGCOUNT
	.align		4
.L_19:
        /*0078*/ 	.byte	0x04, 0x2f
        /*007a*/ 	.short	(.L_21 - .L_20)
	.align		4
.L_20:
        /*007c*/ 	.word	index@(_Z11gaussjordanPdS_ii)
        /*0080*/ 	.word	0x00000018


	//----- nvinfo : EIATTR_FRAME_SIZE
	.align		4
.L_21:
        /*0084*/ 	.byte	0x04, 0x11
        /*0086*/ 	.short	(.L_23 - .L_22)
	.align		4
.L_22:
        /*0088*/ 	.word	index@(_Z11gaussjordanPdS_ii)
        /*008c*/ 	.word	0x00000000


	//----- nvinfo : EIATTR_REGCOUNT
	.align		4
.L_23:
        /*0090*/ 	.byte	0x04, 0x2f
        /*0092*/ 	.short	(.L_25 - .L_24)
	.align		4
.L_24:
        /*0094*/ 	.word	index@(_Z8set_zeroPdS_ii)
        /*0098*/ 	.word	0x0000000a


	//----- nvinfo : EIATTR_FRAME_SIZE
	.align		4
.L_25:
        /*009c*/ 	.byte	0x04, 0x11
        /*009e*/ 	.short	(.L_27 - .L_26)
	.align		4
.L_26:
        /*00a0*/ 	.word	index@(_Z8set_zeroPdS_ii)
        /*00a4*/ 	.word	0x00000000


	//----- nvinfo : EIATTR_REGCOUNT
	.align		4
.L_27:
        /*00a8*/ 	.byte	0x04, 0x2f
        /*00aa*/ 	.short	(.L_29 - .L_28)
	.align		4
.L_28:
        /*00ac*/ 	.word	index@(_Z9matrixSumPKdS0_Pdddii)
        /*00b0*/ 	.word	0x00000010


	//----- nvinfo : EIATTR_FRAME_SIZE
	.align		4
.L_29:
        /*00b4*/ 	.byte	0x04, 0x11
        /*00b6*/ 	.short	(.L_31 - .L_30)
	.align		4
.L_30:
        /*00b8*/ 	.word	index@(_Z9matrixSumPKdS0_Pdddii)
        /*00bc*/ 	.word	0x00000000


	//----- nvinfo : EIATTR_MIN_STACK_SIZE
	.align		4
.L_31:
        /*00c0*/ 	.byte	0x04, 0x12
        /*00c2*/ 	.short	(.L_33 - .L_32)
	.align		4
.L_32:
        /*00c4*/ 	.word	index@(_Z9matrixSumPKdS0_Pdddii)
        /*00c8*/ 	.word	0x00000000


	//----- nvinfo : EIATTR_MIN_STACK_SIZE
	.align		4
.L_33:
        /*00cc*/ 	.byte	0x04, 0x12
        /*00ce*/ 	.short	(.L_35 - .L_34)
	.align		4
.L_34:
        /*00d0*/ 	.word	index@(_Z8set_zeroPdS_ii)
        /*00d4*/ 	.word	0x00000000


	//----- nvinfo : EIATTR_MIN_STACK_SIZE
	.align		4
.L_35:
        /*00d8*/ 	.byte	0x04, 0x12
        /*00da*/ 	.short	(.L_37 - .L_36)
	.align		4
.L_36:
        /*00dc*/ 	.word	index@(_Z11gaussjordanPdS_ii)
        /*00e0*/ 	.word	0x00000000


	//----- nvinfo : EIATTR_MIN_STACK_SIZE
	.align		4
.L_37:
        /*00e4*/ 	.byte	0x04, 0x12
        /*00e6*/ 	.short	(.L_39 - .L_38)
	.align		4
.L_38:
        /*00e8*/ 	.word	index@(_Z14diag_normalizePdS_ii)
        /*00ec*/ 	.word	0x00000000


	//----- nvinfo : EIATTR_MIN_STACK_SIZE
	.align		4
.L_39:
        /*00f0*/ 	.byte	0x04, 0x12
        /*00f2*/ 	.short	(.L_41 - .L_40)
	.align		4
.L_40:
        /*00f4*/ 	.word	index@(_Z16nodiag_normalizePdS_ii)
        /*00f8*/ 	.word	0x00000000


	//----- nvinfo : EIATTR_MIN_STACK_SIZE
	.align		4
.L_41:
        /*00fc*/ 	.byte	0x04, 0x12
        /*00fe*/ 	.short	(.L_43 - .L_42)
	.align		4
.L_42:
        /*0100*/ 	.word	index@(_Z9matrixMulPdS_S_iii)
        /*0104*/ 	.word	0x00000000


	//----- nvinfo : EIATTR_MIN_STACK_SIZE
	.align		4
.L_43:
        /*0108*/ 	.byte	0x04, 0x12
        /*010a*/ 	.short	(.L_45 - .L_44)
	.align		4
.L_44:
        /*010c*/ 	.word	index@(_Z11matrixTransPdS_ii)
        /*0110*/ 	.word	0x00000000
.L_45:


//--------------------- .nv.compat                --------------------------
	.section	.nv.compat,"",@"SHT_CUDA_COMPAT_INFO"
	.align	4
        /*0000*/ 	.byte	0x02, 0x09, 0x00, 0x00, 0x02, 0x02, 0x01, 0x00, 0x02, 0x05, 0x05, 0x00, 0x03, 0x07, 0x01, 0x01
        /*0010*/ 	.byte	0x02, 0x03, 0x00, 0x00, 0x02, 0x06, 0x01, 0x00, 0x04, 0x0b, 0x08, 0x00, 0x01, 0x00, 0x00, 0x00
        /*0020*/ 	.byte	0x00, 0x00, 0x00, 0x00


//--------------------- .nv.info._Z9matrixSumPKdS0_Pdddii --------------------------
	.section	.nv.info._Z9matrixSumPKdS0_Pdddii,"",@"SHT_CUDA_INFO"
	.sectionflags	@""
	.align	4


	//----- nvinfo : EIATTR_CUDA_API_VERSION
	.align		4
        /*0000*/ 	.byte	0x04, 0x37
        /*0002*/ 	.short	(.L_47 - .L_46)
.L_46:
        /*0004*/ 	.word	0x00000082


	//----- nvinfo : EIATTR_KPARAM_INFO
	.align		4
.L_47:
        /*0008*/ 	.byte	0x04, 0x17
        /*000a*/ 	.short	(.L_49 - .L_48)
.L_48:
        /*000c*/ 	.word	0x00000000
        /*0010*/ 	.short	0x0006
        /*0012*/ 	.short	0x002c
        /*0014*/ 	.byte	0x00, 0xf0, 0x11, 0x00


	//----- nvinfo : EIATTR_KPARAM_INFO
	.align		4
.L_49:
        /*0018*/ 	.byte	0x04, 0x17
        /*001a*/ 	.short	(.L_51 - .L_50)
.L_50:
        /*001c*/ 	.word	0x00000000
        /*0020*/ 	.short	0x0005
        /*0022*/ 	.short	0x0028
        /*0024*/ 	.byte	0x00, 0xf0, 0x11, 0x00


	//----- nvinfo : EIATTR_KPARAM_INFO
	.align		4
.L_51:
        /*0028*/ 	.byte	0x04, 0x17
        /*002a*/ 	.short	(.L_53 - .L_52)
.L_52:
        /*002c*/ 	.word	0x00000000
        /*0030*/ 	.short	0x0004
        /*0032*/ 	.short	0x0020
        /*0034*/ 	.byte	0x00, 0xf0, 0x21, 0x00


	//----- nvinfo : EIATTR_KPARAM_INFO
	.align		4
.L_53:
        /*0038*/ 	.byte	0x04, 0x17
        /*003a*/ 	.short	(.L_55 - .L_54)
.L_54:
        /*003c*/ 	.word	0x00000000
        /*0040*/ 	.short	0x0003
        /*0042*/ 	.short	0x0018
        /*0044*/ 	.byte	0x00, 0xf0, 0x21, 0x00


	//----- nvinfo : EIATTR_KPARAM_INFO
	.align		4
.L_55:
        /*0048*/ 	.byte	0x04, 0x17
        /*004a*/ 	.short	(.L_57 - .L_56)
.L_56:
        /*004c*/ 	.word	0x00000000
        /*0050*/ 	.short	0x0002
        /*0052*/ 	.short	0x0010
        /*0054*/ 	.byte	0x00, 0xf5, 0x21, 0x00


	//----- nvinfo : EIATTR_KPARAM_INFO
	.align		4
.L_57:
        /*0058*/ 	.byte	0x04, 0x17
        /*005a*/ 	.short	(.L_59 - .L_58)
.L_58:
        /*005c*/ 	.word	0x00000000
        /*0060*/ 	.short	0x0001
        /*0062*/ 	.short	0x0008
        /*0064*/ 	.byte	0x00, 0xf5, 0x21, 0x00


	//----- nvinfo : EIATTR_KPARAM_INFO
	.align		4
.L_59:
        /*0068*/ 	.byte	0x04, 0x17
        /*006a*/ 	.short	(.L_61 - .L_60)
.L_60:
        /*006c*/ 	.word	0x00000000
        /*0070*/ 	.short	0x0000
        /*0072*/ 	.short	0x0000
        /*0074*/ 	.byte	0x00, 0xf5, 0x21, 0x00


	//----- nvinfo : EIATTR_SPARSE_MMA_MASK
	.align		4
.L_61:
        /*0078*/ 	.byte	0x03, 0x50
        /*007a*/ 	.short	0x0000


	//----- nvinfo : EIATTR_MAXREG_COUNT
	.align		4
        /*007c*/ 	.byte	0x03, 0x1b
        /*007e*/ 	.short	0x00ff


	//----- nvinfo : EIATTR_MERCURY_ISA_VERSION
	.align		4
        /*0080*/ 	.byte	0x03, 0x5f
        /*0082*/ 	.short	0x0101


	//----- nvinfo : EIATTR_VRC_CTA_INIT_COUNT
	.align		4
        /*0084*/ 	.byte	0x02, 0x4a
	.zero		1
	.zero		1


	//----- nvinfo : EIATTR_EXIT_INSTR_OFFSETS
	.align		4
        /*0088*/ 	.byte	0x04, 0x1c
        /*008a*/ 	.short	(.L_63 - .L_62)


	//   ....[0]....
.L_62:
        /*008c*/ 	.word	0x000000c0


	//   ....[1]....
        /*0090*/ 	.word	0x000001c0


	//----- nvinfo : EIATTR_CBANK_PARAM_SIZE
	.align		4
.L_63:
        /*0094*/ 	.byte	0x03, 0x19
        /*0096*/ 	.short	0x0030


	//----- nvinfo : EIATTR_PARAM_CBANK
	.align		4
        /*0098*/ 	.byte	0x04, 0x0a
        /*009a*/ 	.short	(.L_65 - .L_64)
	.align		4
.L_64:
        /*009c*/ 	.word	index@(.nv.constant0._Z9matrixSumPKdS0_Pdddii)
        /*00a0*/ 	.short	0x0380
        /*00a2*/ 	.short	0x0030


	//----- nvinfo : EIATTR_SW_WAR
	.align		4
.L_65:
        /*00a4*/ 	.byte	0x04, 0x36
        /*00a6*/ 	.short	(.L_67 - .L_66)
.L_66:
        /*00a8*/ 	.word	0x00000008
.L_67:


//--------------------- .nv.info._Z8set_zeroPdS_ii --------------------------
	.section	.nv.info._Z8set_zeroPdS_ii,"",@"SHT_CUDA_INFO"
	.sectionflags	@""
	.align	4


	//----- nvinfo : EIATTR_CUDA_API_VERSION
	.align		4
        /*0000*/ 	.byte	0x04, 0x37
        /*0002*/ 	.short	(.L_69 - .L_68)
.L_68:
        /*0004*/ 	.word	0x00000082


	//----- nvinfo : EIATTR_KPARAM_INFO
	.align		4
.L_69:
        /*0008*/ 	.byte	0x04, 0x17
        /*000a*/ 	.short	(.L_71 - .L_70)
.L_70:
        /*000c*/ 	.word	0x00000000
        /*0010*/ 	.short	0x0003
        /*0012*/ 	.short	0x0014
        /*0014*/ 	.byte	0x00, 0xf0, 0x11, 0x00


	//----- nvinfo : EIATTR_KPARAM_INFO
	.align		4
.L_71:
        /*0018*/ 	.byte	0x04, 0x17
        /*001a*/ 	.short	(.L_73 - .L_72)
.L_72:
        /*001c*/ 	.word	0x00000000
        /*0020*/ 	.short	0x0002
        /*0022*/ 	.short	0x0010
        /*0024*/ 	.byte	0x00, 0xf0, 0x11, 0x00


	//----- nvinfo : EIATTR_KPARAM_INFO
	.align		4
.L_73:
        /*0028*/ 	.byte	0x04, 0x17
        /*002a*/ 	.short	(.L_75 - .L_74)
.L_74:
        /*002c*/ 	.word	0x00000000
        /*0030*/ 	.short	0x0001
        /*0032*/ 	.short	0x0008
        /*0034*/ 	.byte	0x00, 0xf5, 0x21, 0x00


	//----- nvinfo : EIATTR_KPARAM_INFO
	.align		4
.L_75:
        /*0038*/ 	.byte	0x04, 0x17
        /*003a*/ 	.short	(.L_77 - .L_76)
.L_76:
        /*003c*/ 	.word	0x00000000
        /*0040*/ 	.short	0x0000
        /*0042*/ 	.short	0x0000
        /*0044*/ 	.byte	0x00, 0xf5, 0x21, 0x00


	//----- nvinfo : EIATTR_SPARSE_MMA_MASK
	.align		4
.L_77:
        /*0048*/ 	.byte	0x03, 0x50
        /*004a*/ 	.short	0x0000


	//----- nvinfo : EIATTR_MAXREG_COUNT
	.align		4
        /*004c*/ 	.byte	0x03, 0x1b
        /*004e*/ 	.short	0x00ff


	//----- nvinfo : EIATTR_MERCURY_ISA_VERSION
	.align		4
        /*0050*/ 	.byte	0x03, 0x5f
        /*0052*/ 	.short	0x0101


	//----- nvinfo : EIATTR_VRC_CTA_INIT_COUNT
	.align		4
        /*0054*/ 	.byte	0x02, 0x4a
	.zero		1
	.zero		1


	//----- nvinfo : EIATTR_EXIT_INSTR_OFFSETS
	.align		4
        /*0058*/ 	.byte	0x04, 0x1c
        /*005a*/ 	.short	(.L_79 - .L_78)


	//   ....[0]....
.L_78:
        /*005c*/ 	.word	0x000000e0


	//   ....[1]....
        /*0060*/ 	.word	0x00000140


	//----- nvinfo : EIATTR_CBANK_PARAM_SIZE
	.align		4
.L_79:
        /*0064*/ 	.byte	0x03, 0x19
        /*0066*/ 	.short	0x0018


	//----- nvinfo : EIATTR_PARAM_CBANK
	.align		4
        /*0068*/ 	.byte	0x04, 0x0a
        /*006a*/ 	.short	(.L_81 - .L_80)
	.align		4
.L_80:
        /*006c*/ 	.word	index@(.nv.constant0._Z8set_zeroPdS_ii)
        /*0070*/ 	.short	0x0380
        /*0072*/ 	.short	0x0018


	//----- nvinfo : EIATTR_SW_WAR
	.align		4
.L_81:
        /*0074*/ 	.byte	0x04, 0x36
        /*0076*/ 	.short	(.L_83 - .L_82)
.L_82:
        /*0078*/ 	.word	0x00000008
.L_83:


//--------------------- .nv.info._Z11gaussjordanPdS_ii --------------------------
	.section	.nv.info._Z11gaussjordanPdS_ii,"",@"SHT_CUDA_INFO"
	.sectionflags	@""
	.align	4


	//----- nvinfo : EIATTR_CUDA_API_VERSION
	.align		4
        /*0000*/ 	.byte	0x04, 0x37
        /*0002*/ 	.short	(.L_85 - .L_84)
.L_84:
        /*0004*/ 	.word	0x00000082


	//----- nvinfo : EIATTR_KPARAM_INFO
	.align		4
.L_85:
        /*0008*/ 	.byte	0x04, 0x17
        /*000a*/ 	.short	(.L_87 - .L_86)
.L_86:
        /*000c*/ 	.word	0x00000000
        /*0010*/ 	.short	0x0003
        /*0012*/ 	.short	0x0014
        /*0014*/ 	.byte	0x00, 0xf0, 0x11, 0x00


	//----- nvinfo : EIATTR_KPARAM_INFO
	.align		4
.L_87:
        /*0018*/ 	.byte	0x04, 0x17
        /*001a*/ 	.short	(.L_89 - .L_88)
.L_88:
        /*001c*/ 	.word	0x00000000
        /*0020*/ 	.short	0x0002
        /*0022*/ 	.short	0x0010
        /*0024*/ 	.byte	0x00, 0xf0, 0x11, 0x00


	//----- nvinfo : EIATTR_KPARAM_INFO
	.align		4
.L_89:
        /*0028*/ 	.byte	0x04, 0x17
        /*002a*/ 	.short	(.L_91 - .L_90)
.L_90:
        /*002c*/ 	.word	0x00000000
        /*0030*/ 	.short	0x0001
        /*0032*/ 	.short	0x0008
        /*0034*/ 	.byte	0x00, 0xf5, 0x21, 0x00


	//----- nvinfo : EIATTR_KPARAM_INFO
	.align		4
.L_91:
        /*0038*/ 	.byte	0x04, 0x17
        /*003a*/ 	.short	(.L_93 - .L_92)
.L_92:
        /*003c*/ 	.word	0x00000000
        /*0040*/ 	.short	0x0000
        /*0042*/ 	.short	0x0000
        /*0044*/ 	.byte	0x00, 0xf5, 0x21, 0x00


	//----- nvinfo : EIATTR_SPARSE_MMA_MASK
	.align		4
.L_93:
        /*0048*/ 	.byte	0x03, 0x50
        /*004a*/ 	.short	0x0000


	//----- nvinfo : EIATTR_MAXREG_COUNT
	.align		4
        /*004c*/ 	.byte	0x03, 0x1b
        /*004e*/ 	.short	0x00ff


	//----- nvinfo : EIATTR_MERCURY_ISA_VERSION
	.align		4
        /*0050*/ 	.byte	0x03, 0x5f
        /*0052*/ 	.short	0x0101


	//----- nvinfo : EIATTR_VRC_CTA_INIT_COUNT
	.align		4
        /*0054*/ 	.byte	0x02, 0x4a
	.zero		1
	.zero		1


	//----- nvinfo : EIATTR_EXIT_INSTR_OFFSETS
	.align		4
        /*0058*/ 	.byte	0x04, 0x1c
        /*005a*/ 	.short	(.L_95 - .L_94)


	//   ....[0]....
.L_94:
        /*005c*/ 	.word	0x000000d0


	//   ....[1]....
        /*0060*/ 	.word	0x000001d0


	//   ....[2]....
        /*0064*/ 	.word	0x00000250


	//----- nvinfo : EIATTR_CBANK_PARAM_SIZE
	.align		4
.L_95:
        /*0068*/ 	.byte	0x03, 0x19
        /*006a*/ 	.short	0x0018


	//----- nvinfo : EIATTR_PARAM_CBANK
	.align		4
        /*006c*/ 	.byte	0x04, 0x0a
        /*006e*/ 	.short	(.L_97 - .L_96)
	.align		4
.L_96:
        /*0070*/ 	.word	index@(.nv.constant0._Z11gaussjordanPdS_ii)
        /*0074*/ 	.short	0x0380
        /*0076*/ 	.short	0x0018


	//----- nvinfo : EIATTR_SW_WAR
	.align		4
.L_97:
        /*0078*/ 	.byte	0x04, 0x36
        /*007a*/ 	.short	(.L_99 - .L_98)
.L_98:
        /*007c*/ 	.word	0x00000008
.L_99:


//--------------------- .nv.info._Z14diag_normalizePdS_ii --------------------------
	.section	.nv.info._Z14diag_normalizePdS_ii,"",@"SHT_CUDA_INFO"
	.sectionflags	@""
	.align	4


	//----- nvinfo : EIATTR_CUDA_API_VERSION
	.align		4
        /*0000*/ 	.byte	0x04, 0x37
        /*0002*/ 	.short	(.L_101 - .L_100)
.L_100:
        /*0004*/ 	.word	0x00000082


	//----- nvinfo : EIATTR_KPARAM_INFO
	.align		4
.L_101:
        /*0008*/ 	.byte	0x04, 0x17
        /*000a*/ 	.short	(.L_103 - .L_102)
.L_102:
        /*000c*/ 	.word	0x00000000
        /*0010*/ 	.short	0x0003
        /*0012*/ 	.short	0x0014
        /*0014*/ 	.byte	0x00, 0xf0, 0x11, 0x00


	//----- nvinfo : EIATTR_KPARAM_INFO
	.align		4
.L_103:
        /*0018*/ 	.byte	0x04, 0x17
        /*001a*/ 	.short	(.L_105 - .L_104)
.L_104:
        /*001c*/ 	.word	0x00000000
        /*0020*/ 	.short	0x0002
        /*0022*/ 	.short	0x0010
        /*0024*/ 	.byte	0x00, 0xf0, 0x11, 0x00


	//----- nvinfo : EIATTR_KPARAM_INFO
	.align		4
.L_105:
        /*0028*/ 	.byte	0x04, 0x17
        /*002a*/ 	.short	(.L_107 - .L_106)
.L_106:
        /*002c*/ 	.word	0x00000000
        /*0030*/ 	.short	0x0001
        /*0032*/ 	.short	0x0008
        /*0034*/ 	.byte	0x00, 0xf5, 0x21, 0x00


	//----- nvinfo : EIATTR_KPARAM_INFO
	.align		4
.L_107:
        /*0038*/ 	.byte	0x04, 0x17
        /*003a*/ 	.short	(.L_109 - .L_108)
.L_108:
        /*003c*/ 	.word	0x00000000
        /*0040*/ 	.short	0x0000
        /*0042*/ 	.short	0x0000
        /*0044*/ 	.byte	0x00, 0xf5, 0x21, 0x00


	//----- nvinfo : EIATTR_SPARSE_MMA_MASK
	.align		4
.L_109:
        /*0048*/ 	.byte	0x03, 0x50
        /*004a*/ 	.short	0x0000


	//----- nvinfo : EIATTR_MAXREG_COUNT
	.align		4
        /*004c*/ 	.byte	0x03, 0x1b
        /*004e*/ 	.short	0x00ff


	//----- nvinfo : EIATTR_MERCURY_ISA_VERSION
	.align		4
        /*0050*/ 	.byte	0x03, 0x5f
        /*0052*/ 	.short	0x0101


	//----- nvinfo : EIATTR_VRC_CTA_INIT_COUNT
	.align		4
        /*0054*/ 	.byte	0x02, 0x4a
	.zero		1
	.zero		1


	//----- nvinfo : EIATTR_EXIT_INSTR_OFFSETS
	.align		4
        /*0058*/ 	.byte	0x04, 0x1c
        /*005a*/ 	.short	(.L_111 - .L_110)


	//   ....[0]....
.L_110:
        /*005c*/ 	.word	0x000000c0


	//   ....[1]....
        /*0060*/ 	.word	0x00000100


	//   ....[2]....
        /*0064*/ 	.word	0x00000480


	//----- nvinfo : EIATTR_CRS_STACK_SIZE
	.align		4
.L_111:
        /*0068*/ 	.byte	0x04, 0x1e
        /*006a*/ 	.short	(.L_113 - .L_112)
.L_112:
        /*006c*/ 	.word	0x00000000


	//----- nvinfo : EIATTR_CBANK_PARAM_SIZE
	.align		4
.L_113:
        /*0070*/ 	.byte	0x03, 0x19
        /*0072*/ 	.short	0x0018


	//----- nvinfo : EIATTR_PARAM_CBANK
	.align		4
        /*0074*/ 	.byte	0x04, 0x0a
        /*0076*/ 	.short	(.L_115 - .L_114)
	.align		4
.L_114:
        /*0078*/ 	.word	index@(.nv.constant0._Z14diag_normalizePdS_ii)
        /*007c*/ 	.short	0x0380
        /*007e*/ 	.short	0x0018


	//----- nvinfo : EIATTR_SW_WAR
	.align		4
.L_115:
        /*0080*/ 	.byte	0x04, 0x36
        /*0082*/ 	.short	(.L_117 - .L_116)
.L_116:
        /*0084*/ 	.word	0x00000008
.L_117:


//--------------------- .nv.info._Z16nodiag_normalizePdS_ii --------------------------
	.section	.nv.info._Z16nodiag_normalizePdS_ii,"",@"SHT_CUDA_INFO"
	.sectionflags	@""
	.align	4


	//----- nvinfo : EIATTR_CUDA_API_VERSION
	.align		4
        /*0000*/ 	.byte	0x04, 0x37
        /*0002*/ 	.short	(.L_119 - .L_118)
.L_118:
        /*0004*/ 	.word	0x00000082


	//----- nvinfo : EIATTR_KPARAM_INFO
	.align		4
.L_119:
        /*0008*/ 	.byte	0x04, 0x17
        /*000a*/ 	.short	(.L_121 - .L_120)
.L_120:
        /*000c*/ 	.word	0x00000000
        /*0010*/ 	.short	0x0003
        /*0012*/ 	.short	0x0014
        /*0014*/ 	.byte	0x00, 0xf0, 0x11, 0x00


	//----- nvinfo : EIATTR_KPARAM_INFO
	.align		4
.L_121:
        /*0018*/ 	.byte	0x04, 0x17
        /*001a*/ 	.short	(.L_123 - .L_122)
.L_122:
        /*001c*/ 	.word	0x00000000
        /*0020*/ 	.short	0x0002
        /*0022*/ 	.short	0x0010
        /*0024*/ 	.byte	0x00, 0xf0, 0x11, 0x00


	//----- nvinfo : EIATTR_KPARAM_INFO
	.align		4
.L_123:
        /*0028*/ 	.byte	0x04, 0x17
        /*002a*/ 	.short	(.L_125 - .L_124)
.L_124:
        /*002c*/ 	.word	0x00000000
        /*0030*/ 	.short	0x0001
        /*0032*/ 	.short	0x0008
        /*0034*/ 	.byte	0x00, 0xf5, 0x21, 0x00


	//----- nvinfo : EIATTR_KPARAM_INFO
	.align		4
.L_125:
        /*0038*/ 	.byte	0x04, 0x17
        /*003a*/ 	.short	(.L_127 - .L_126)
.L_126:
        /*003c*/ 	.word	0x00000000
        /*0040*/ 	.short	0x0000
        /*0042*/ 	.short	0x0000
        /*0044*/ 	.byte	0x00, 0xf5, 0x21, 0x00


	//----- nvinfo : EIATTR_SPARSE_MMA_MASK
	.align		4
.L_127:
        /*0048*/ 	.byte	0x03, 0x50
        /*004a*/ 	.short	0x0000


	//----- nvinfo : EIATTR_MAXREG_COUNT
	.align		4
        /*004c*/ 	.byte	0x03, 0x1b
        /*004e*/ 	.short	0x00ff


	//----- nvinfo : EIATTR_MERCURY_ISA_VERSION
	.align		4
        /*0050*/ 	.byte	0x03, 0x5f
        /*0052*/ 	.short	0x0101


	//----- nvinfo : EIATTR_VRC_CTA_INIT_COUNT
	.align		4
        /*0054*/ 	.byte	0x02, 0x4a
	.zero		1
	.zero		1


	//----- nvinfo : EIATTR_EXIT_INSTR_OFFSETS
	.align		4
        /*0058*/ 	.byte	0x04, 0x1c
        /*005a*/ 	.short	(.L_129 - .L_128)


	//   ....[0]....
.L_128:
        /*005c*/ 	.word	0x000000c0


	//   ....[1]....
        /*0060*/ 	.word	0x00000100


	//   ....[2]....
        /*0064*/ 	.word	0x000004c0


	//----- nvinfo : EIATTR_CRS_STACK_SIZE
	.align		4
.L_129:
        /*0068*/ 	.byte	0x04, 0x1e
        /*006a*/ 	.short	(.L_131 - .L_130)
.L_130:
        /*006c*/ 	.word	0x00000000


	//----- nvinfo : EIATTR_CBANK_PARAM_SIZE
	.align		4
.L_131:
        /*0070*/ 	.byte	0x03, 0x19
        /*0072*/ 	.short	0x0018


	//----- nvinfo : EIATTR_PARAM_CBANK
	.align		4
        /*0074*/ 	.byte	0x04, 0x0a
        /*0076*/ 	.short	(.L_133 - .L_132)
	.align		4
.L_132:
        /*0078*/ 	.word	index@(.nv.constant0._Z16nodiag_normalizePdS_ii)
        /*007c*/ 	.short	0x0380
        /*007e*/ 	.short	0x0018


	//----- nvinfo : EIATTR_SW_WAR
	.align		4
.L_133:
        /*0080*/ 	.byte	0x04, 0x36
        /*0082*/ 	.short	(.L_135 - .L_134)
.L_134:
        /*0084*/ 	.word	0x00000008
.L_135:


//--------------------- .nv.info._Z9matrixMulPdS_S_iii --------------------------
	.section	.nv.info._Z9matrixMulPdS_S_iii,"",@"SHT_CUDA_INFO"
	.sectionflags	@""
	.align	4


	//----- nvinfo : EIATTR_CUDA_API_VERSION
	.align		4
        /*0000*/ 	.byte	0x04, 0x37
        /*0002*/ 	.short	(.L_137 - .L_136)
.L_136:
        /*0004*/ 	.word	0x00000082


	//----- nvinfo : EIATTR_KPARAM_INFO
	.align		4
.L_137:
        /*0008*/ 	.byte	0x04, 0x17
        /*000a*/ 	.short	(.L_139 - .L_138)
.L_138:
        /*000c*/ 	.word	0x00000000
        /*0010*/ 	.short	0x0005
        /*0012*/ 	.short	0x0020
        /*0014*/ 	.byte	0x00, 0xf0, 0x11, 0x00


	//----- nvinfo : EIATTR_KPARAM_INFO
	.align		4
.L_139:
        /*0018*/ 	.byte	0x04, 0x17
        /*001a*/ 	.short	(.L_141 - .L_140)
.L_140:
        /*001c*/ 	.word	0x00000000
        /*0020*/ 	.short	0x0004
        /*0022*/ 	.short	0x001c
        /*0024*/ 	.byte	0x00, 0xf0, 0x11, 0x00


	//----- nvinfo : EIATTR_KPARAM_INFO
	.align		4
.L_141:
        /*0028*/ 	.byte	0x04, 0x17
        /*002a*/ 	.short	(.L_143 - .L_142)
.L_142:
        /*002c*/ 	.word	0x00000000
        /*0030*/ 	.short	0x0003
        /*0032*/ 	.short	0x0018
        /*0034*/ 	.byte	0x00, 0xf0, 0x11, 0x00


	//----- nvinfo : EIATTR_KPARAM_INFO
	.align		4
.L_143:
        /*0038*/ 	.byte	0x04, 0x17
        /*003a*/ 	.short	(.L_145 - .L_144)
.L_144:
        /*003c*/ 	.word	0x00000000
        /*0040*/ 	.short	0x0002
        /*0042*/ 	.short	0x0010
        /*0044*/ 	.byte	0x00, 0xf5, 0x21, 0x00


	//----- nvinfo : EIATTR_KPARAM_INFO
	.align		4
.L_145:
        /*0048*/ 	.byte	0x04, 0x17
        /*004a*/ 	.short	(.L_147 - .L_146)
.L_146:
        /*004c*/ 	.word	0x00000000
        /*0050*/ 	.short	0x0001
        /*0052*/ 	.short	0x0008
        /*0054*/ 	.byte	0x00, 0xf5, 0x21, 0x00


	//----- nvinfo : EIATTR_KPARAM_INFO
	.align		4
.L_147:
        /*0058*/ 	.byte	0x04, 0x17
        /*005a*/ 	.short	(.L_149 - .L_148)
.L_148:
        /*005c*/ 	.word	0x00000000
        /*0060*/ 	.short	0x0000
        /*0062*/ 	.short	0x0000
        /*0064*/ 	.byte	0x00, 0xf5, 0x21, 0x00


	//----- nvinfo : EIATTR_SPARSE_MMA_MASK
	.align		4
.L_149:
        /*0068*/ 	.byte	0x03, 0x50
        /*006a*/ 	.short	0x0000


	//----- nvinfo : EIATTR_MAXREG_COUNT
	.align		4
        /*006c*/ 	.byte	0x03, 0x1b
        /*006e*/ 	.short	0x00ff


	//----- nvinfo : EIATTR_MERCURY_ISA_VERSION
	.align		4
        /*0070*/ 	.byte	0x03, 0x5f
        /*0072*/ 	.short	0x0101


	//----- nvinfo : EIATTR_VRC_CTA_INIT_COUNT
	.align		4
        /*0074*/ 	.byte	0x02, 0x4a
	.zero		1
	.zero		1


	//----- nvinfo : EIATTR_EXIT_INSTR_OFFSETS
	.align		4
        /*0078*/ 	.byte	0x04, 0x1c
        /*007a*/ 	.short	(.L_151 - .L_150)


	//   ....[0]....
.L_150:
        /*007c*/ 	.word	0x000000c0


	//   ....[1]....
        /*0080*/ 	.word	0x00000140


	//   ....[2]....
        /*0084*/ 	.word	0x00000550


	//   ....[3]....
        /*0088*/ 	.word	0x00000740


	//   ....[4]....
        /*008c*/ 	.word	0x00000890


	//   ....[5]....
        /*0090*/ 	.word	0x00000940


	//----- nvinfo : EIATTR_CBANK_PARAM_SIZE
	.align		4
.L_151:
        /*0094*/ 	.byte	0x03, 0x19
        /*0096*/ 	.short	0x0024


	//----- nvinfo : EIATTR_PARAM_CBANK
	.align		4
        /*0098*/ 	.byte	0x04, 0x0a
        /*009a*/ 	.short	(.L_153 - .L_152)
	.align		4
.L_152:
        /*009c*/ 	.word	index@(.nv.constant0._Z9matrixMulPdS_S_iii)
        /*00a0*/ 	.short	0x0380
        /*00a2*/ 	.short	0x0024


	//----- nvinfo : EIATTR_SW_WAR
	.align		4
.L_153:
        /*00a4*/ 	.byte	0x04, 0x36
        /*00a6*/ 	.short	(.L_155 - .L_154)
.L_154:
        /*00a8*/ 	.word	0x00000008
.L_155:


//--------------------- .nv.info._Z11matrixTransPdS_ii --------------------------
	.section	.nv.info._Z11matrixTransPdS_ii,"",@"SHT_CUDA_INFO"
	.sectionflags	@""
	.align	4


	//----- nvinfo : EIATTR_CUDA_API_VERSION
	.align		4
        /*0000*/ 	.byte	0x04, 0x37
        /*0002*/ 	.short	(.L_157 - .L_156)
.L_156:
        /*0004*/ 	.word	0x00000082


	//----- nvinfo : EIATTR_KPARAM_INFO
	.align		4
.L_157:
        /*0008*/ 	.byte	0x04, 0x17
        /*000a*/ 	.short	(.L_159 - .L_158)
.L_158:
        /*000c*/ 	.word	0x00000000
        /*0010*/ 	.short	0x0003
        /*0012*/ 	.short	0x0014
        /*0014*/ 	.byte	0x00, 0xf0, 0x11, 0x00


	//----- nvinfo : EIATTR_KPARAM_INFO
	.align		4
.L_159:
        /*0018*/ 	.byte	0x04, 0x17
        /*001a*/ 	.short	(.L_161 - .L_160)
.L_160:
        /*001c*/ 	.word	0x00000000
        /*0020*/ 	.short	0x0002
        /*0022*/ 	.short	0x0010
        /*0024*/ 	.byte	0x00, 0xf0, 0x11, 0x00


	//----- nvinfo : EIATTR_KPARAM_INFO
	.align		4
.L_161:
        /*0028*/ 	.byte	0x04, 0x17
        /*002a*/ 	.short	(.L_163 - .L_162)
.L_162:
        /*002c*/ 	.word	0x00000000
        /*0030*/ 	.short	0x0001
        /*0032*/ 	.short	0x0008
        /*0034*/ 	.byte	0x00, 0xf5, 0x21, 0x00


	//----- nvinfo : EIATTR_KPARAM_INFO
	.align		4
.L_163:
        /*0038*/ 	.byte	0x04, 0x17
        /*003a*/ 	.short	(.L_165 - .L_164)
.L_164:
        /*003c*/ 	.word	0x00000000
        /*0040*/ 	.short	0x0000
        /*0042*/ 	.short	0x0000
        /*0044*/ 	.byte	0x00, 0xf5, 0x21, 0x00


	//----- nvinfo : EIATTR_SPARSE_MMA_MASK
	.align		4
.L_165:
        /*0048*/ 	.byte	0x03, 0x50
        /*004a*/ 	.short	0x0000


	//----- nvinfo : EIATTR_MAXREG_COUNT
	.align		4
        /*004c*/ 	.byte	0x03, 0x1b
        /*004e*/ 	.short	0x00ff


	//----- nvinfo : EIATTR_MERCURY_ISA_VERSION
	.align		4
        /*0050*/ 	.byte	0x03, 0x5f
        /*0052*/ 	.short	0x0101


	//----- nvinfo : EIATTR_VRC_CTA_INIT_COUNT
	.align		4
        /*0054*/ 	.byte	0x02, 0x4a
	.zero		1
	.zero		1


	//----- nvinfo : EIATTR_EXIT_INSTR_OFFSETS
	.align		4
        /*0058*/ 	.byte	0x04, 0x1c
        /*005a*/ 	.short	(.L_167 - .L_166)


	//   ....[0]....
.L_166:
        /*005c*/ 	.word	0x000000c0


	//   ....[1]....
        /*0060*/ 	.word	0x00000160


	//----- nvinfo : EIATTR_CBANK_PARAM_SIZE
	.align		4
.L_167:
        /*0064*/ 	.byte	0x03, 0x19
        /*0066*/ 	.short	0x0018


	//----- nvinfo : EIATTR_PARAM_CBANK
	.align		4
        /*0068*/ 	.byte	0x04, 0x0a
        /*006a*/ 	.short	(.L_169 - .L_168)
	.align		4
.L_168:
        /*006c*/ 	.word	index@(.nv.constant0._Z11matrixTransPdS_ii)
        /*0070*/ 	.short	0x0380
        /*0072*/ 	.short	0x0018


	//----- nvinfo : EIATTR_SW_WAR
	.align		4
.L_169:
        /*0074*/ 	.byte	0x04, 0x36
        /*0076*/ 	.short	(.L_171 - .L_170)
.L_170:
        /*0078*/ 	.word	0x00000008
.L_171:


//--------------------- .nv.callgraph             --------------------------
	.section	.nv.callgraph,"",@"SHT_CUDA_CALLGRAPH"
	.align	4
	.sectionentsize	8
	.align		4
        /*0000*/ 	.word	0x00000000
	.align		4
        /*0004*/ 	.word	0xffffffff
	.align		4
        /*0008*/ 	.word	0x00000000
	.align		4
        /*000c*/ 	.word	0xfffffffe
	.align		4
        /*0010*/ 	.word	0x00000000
	.align		4
        /*0014*/ 	.word	0xfffffffd
	.align		4
        /*0018*/ 	.word	0x00000000
	.align		4
        /*001c*/ 	.word	0xfffffffc


//--------------------- .text._Z9matrixSumPKdS0_Pdddii --------------------------
	.section	.text._Z9matrixSumPKdS0_Pdddii,"ax",@progbits
	.align	128
        .global         _Z9matrixSumPKdS0_Pdddii
        .type           _Z9matrixSumPKdS0_Pdddii,@function
        .size           _Z9matrixSumPKdS0_Pdddii,(.L_x_29 - _Z9matrixSumPKdS0_Pdddii)
        .other          _Z9matrixSumPKdS0_Pdddii,@"STO_CUDA_ENTRY STV_DEFAULT"
_Z9matrixSumPKdS0_Pdddii:
.text._Z9matrixSumPKdS0_Pdddii:
[----:B------:R-:W-:Y:S01]  /*0000*/  LDC R1, c[0x0][0x37c] ;  /* 0x0000df00ff017b82 */ /* 0x000fe20000000800 */
[----:B------:R-:W0:Y:S07]  /*0010*/  S2R R2, SR_TID.Y ;  /* 0x0000000000027919 */ /* 0x000e2e0000002200 */
[----:B------:R-:W1:Y:S01]  /*0020*/  LDC R0, c[0x0][0x360] ;  /* 0x0000d800ff007b82 */ /* 0x000e620000000800 */
[----:B------:R-:W2:Y:S01]  /*0030*/  LDCU.64 UR6, c[0x0][0x3a8] ;  /* 0x00007500ff0677ac */ /* 0x000ea20008000a00 */
[----:B------:R-:W1:Y:S06]  /*0040*/  S2R R3, SR_TID.X ;  /* 0x0000000000037919 */ /* 0x000e6c0000002100 */
[----:B------:R-:W0:Y:S08]  /*0050*/  S2UR UR5, SR_CTAID.Y ;  /* 0x00000000000579c3 */ /* 0x000e300000002600 */
[----:B------:R-:W0:Y:S08]  /*0060*/  LDC R7, c[0x0][0x364] ;  /* 0x0000d900ff077b82 */ /* 0x000e300000000800 */
[----:B------:R-:W1:Y:S01]  /*0070*/  S2UR UR4, SR_CTAID.X ;  /* 0x00000000000479c3 */ /* 0x000e620000002500 */
[----:B0-----:R-:W-:-:S05]  /*0080*/  IMAD R7, R7, UR5, R2 ;  /* 0x0000000507077c24 */ /* 0x001fca000f8e0202 */
[----:B--2---:R-:W-:Y:S01]  /*0090*/  ISETP.GE.AND P0, PT, R7, UR7, PT ;  /* 0x0000000707007c0c */ /* 0x004fe2000bf06270 */
[----:B-1----:R-:W-:-:S05]  /*00a0*/  IMAD R0, R0, UR4, R3 ;  /* 0x0000000400007c24 */ /* 0x002fca000f8e0203 */
[----:B------:R-:W-:-:S13]  /*00b0*/  ISETP.GE.OR P0, PT, R0, UR6, P0 ;  /* 0x0000000600007c0c */ /* 0x000fda0008706670 */
[----:B------:R-:W-:Y:S05]  /*00c0*/  @P0 EXIT ;  /* 0x000000000000094d */ /* 0x000fea0003800000 */
[----:B------:R-:W0:Y:S01]  /*00d0*/  LDC.64 R4, c[0x0][0x388] ;  /* 0x0000e200ff047b82 */ /* 0x000e220000000a00 */
[----:B------:R-:W1:Y:S01]  /*00e0*/  LDCU.64 UR4, c[0x0][0x358] ;  /* 0x00006b00ff0477ac */ /* 0x000e620008000a00 */
[----:B------:R-:W-:Y:S01]  /*00f0*/  IMAD R13, R7, UR6, R0 ;  /* 0x00000006070d7c24 */ /* 0x000fe2000f8e0200 */
[----:B------:R-:W2:Y:S05]  /*0100*/  LDCU.64 UR8, c[0x0][0x3a0] ;  /* 0x00007400ff0877ac */ /* 0x000eaa0008000a00 */
[----:B------:R-:W3:Y:S08]  /*0110*/  LDC.64 R2, c[0x0][0x380] ;  /* 0x0000e000ff027b82 */ /* 0x000ef00000000a00 */
[----:B------:R-:W4:Y:S01]  /*0120*/  LDC.64 R8, c[0x0][0x398] ;  /* 0x0000e600ff087b82 */ /* 0x000f220000000a00 */
[----:B0-----:R-:W-:-:S07]  /*0130*/  IMAD.WIDE R4, R13, 0x8, R4 ;  /* 0x000000080d047825 */ /* 0x001fce00078e0204 */
[----:B------:R-:W0:Y:S01]  /*0140*/  LDC.64 R10, c[0x0][0x390] ;  /* 0x0000e400ff0a7b82 */ /* 0x000e220000000a00 */
[----:B-1----:R-:W2:Y:S01]  /*0150*/  LDG.E.64 R4, desc[UR4][R4.64] ;  /* 0x0000000404047981 */ /* 0x002ea2000c1e1b00 */
[----:B---3--:R-:W-:-:S06]  /*0160*/  IMAD.WIDE R2, R13, 0x8, R2 ;  /* 0x000000080d027825 */ /* 0x008fcc00078e0202 */
[----:B------:R-:W4:Y:S01]  /*0170*/  LDG.E.64 R2, desc[UR4][R2.64] ;  /* 0x0000000402027981 */ /* 0x000f22000c1e1b00 */
[----:B--2---:R-:W-:-:S08]  /*0180*/  DMUL R6, R4, UR8 ;  /* 0x0000000804067c28 */ /* 0x004fd00008000000 */
[----:B----4-:R-:W-:Y:S01]  /*0190*/  DFMA R6, R2, R8, R6 ;  /* 0x000000080206722b */ /* 0x010fe20000000006 */
[----:B0-----:R-:W-:-:S06]  /*01a0*/  IMAD.WIDE R8, R13, 0x8, R10 ;  /* 0x000000080d087825 */ /* 0x001fcc00078e020a */
[----:B------:R-:W-:Y:S01]  /*01b0*/  STG.E.64 desc[UR4][R8.64], R6 ;  /* 0x0000000608007986 */ /* 0x000fe2000c101b04 */
[----:B------:R-:W-:Y:S05]  /*01c0*/  EXIT ;  /* 0x000000000000794d */ /* 0x000fea0003800000 */
.L_x_0:
[----:B------:R-:W-:-:S00]  /*01d0*/  BRA `(.L_x_0) ;  /* 0xfffffffc00fc7947 */ /* 0x000fc0000383ffff */
[----:B------:R-:W-:-:S00]  /*01e0*/  NOP ;  /* 0x0000000000007918 */ /* 0x000fc00000000000 */
        /* <DEDUP_REMOVED lines=9> */
.L_x_29:


//--------------------- .text._Z8set_zeroPdS_ii   --------------------------
	.section	.text._Z8set_zeroPdS_ii,"ax",@progbits
	.align	128
        .global         _Z8set_zeroPdS_ii
        .type           _Z8set_zeroPdS_ii,@function
        .size           _Z8set_zeroPdS_ii,(.L_x_30 - _Z8set_zeroPdS_ii)
        .other          _Z8set_zeroPdS_ii,@"STO_CUDA_ENTRY STV_DEFAULT"
_Z8set_zeroPdS_ii:
.text._Z8set_zeroPdS_ii:
[----:B------:R-:W-:Y:S01]  /*0000*/  LDC R1, c[0x0][0x37c] ;  /* 0x0000df00ff017b82 */ /* 0x000fe20000000800 */
[----:B------:R-:W0:Y:S07]  /*0010*/  S2R R3, SR_TID.X ;  /* 0x0000000000037919 */ /* 0x000e2e0000002100 */
[----:B------:R-:W0:Y:S01]  /*0020*/  LDC R0, c[0x0][0x360] ;  /* 0x0000d800ff007b82 */ /* 0x000e220000000800 */
[----:B------:R-:W1:Y:S07]  /*0030*/  S2R R5, SR_TID.Y ;  /* 0x0000000000057919 */ /* 0x000e6e0000002200 */
[----:B------:R-:W0:Y:S08]  /*0040*/  S2UR UR4, SR_CTAID.X ;  /* 0x00000000000479c3 */ /* 0x000e300000002500 */
[----:B------:R-:W1:Y:S08]  /*0050*/  S2UR UR5, SR_CTAID.Y ;  /* 0x00000000000579c3 */ /* 0x000e700000002600 */
[----:B------:R-:W1:Y:S08]  /*0060*/  LDC R2, c[0x0][0x364] ;  /* 0x0000d900ff027b82 */ /* 0x000e700000000800 */
[----:B------:R-:W2:Y:S01]  /*0070*/  LDC.64 R6, c[0x0][0x390] ;  /* 0x0000e400ff067b82 */ /* 0x000ea20000000a00 */
[----:B0-----:R-:W-:-:S02]  /*0080*/  IMAD R0, R0, UR4, R3 ;  /* 0x0000000400007c24 */ /* 0x001fc4000f8e0203 */
[----:B-1----:R-:W-:-:S05]  /*0090*/  IMAD R2, R2, UR5, R5 ;  /* 0x0000000502027c24 */ /* 0x002fca000f8e0205 */
[C---:B------:R-:W-:Y:S02]  /*00a0*/  VIMNMX R3, PT, PT, R0.reuse, R2, !PT ;  /* 0x0000000200037248 */ /* 0x040fe40007fe0100 */
[----:B--2---:R-:W-:-:S04]  /*00b0*/  ISETP.NE.AND P0, PT, R0, R7, PT ;  /* 0x000000070000720c */ /* 0x004fc80003f05270 */
[----:B------:R-:W-:-:S04]  /*00c0*/  ISETP.GE.OR P0, PT, R3, R6, !P0 ;  /* 0x000000060300720c */ /* 0x000fc80004706670 */
[----:B------:R-:W-:-:S13]  /*00d0*/  ISETP.NE.OR P0, PT, R2, R7, P0 ;  /* 0x000000070200720c */ /* 0x000fda0000705670 */
[----:B------:R-:W-:Y:S05]  /*00e0*/  @P0 EXIT ;  /* 0x000000000000094d */ /* 0x000fea0003800000 */
[----:B------:R-:W0:Y:S01]  /*00f0*/  LDC.64 R2, c[0x0][0x380] ;  /* 0x0000e000ff027b82 */ /* 0x000e220000000a00 */
[----:B------:R-:W1:Y:S01]  /*0100*/  LDCU.64 UR4, c[0x0][0x358] ;  /* 0x00006b00ff0477ac */ /* 0x000e620008000a00 */
[----:B------:R-:W-:-:S04]  /*0110*/  IMAD R5, R0, R6, R7 ;  /* 0x0000000600057224 */ /* 0x000fc800078e0207 */
[----:B0-----:R-:W-:-:S05]  /*0120*/  IMAD.WIDE R2, R5, 0x8, R2 ;  /* 0x0000000805027825 */ /* 0x001fca00078e0202 */
[----:B-1----:R-:W-:Y:S01]  /*0130*/  STG.E.64 desc[UR4][R2.64], RZ ;  /* 0x000000ff02007986 */ /* 0x002fe2000c101b04 */
[----:B------:R-:W-:Y:S05]  /*0140*/  EXIT ;  /* 0x000000000000794d */ /* 0x000fea0003800000 */
.L_x_1:
        /* <DEDUP_REMOVED lines=11> */
.L_x_30:


//--------------------- .text._Z11gaussjordanPdS_ii --------------------------
	.section	.text._Z11gaussjordanPdS_ii,"ax",@progbits
	.align	128
        .global         _Z11gaussjordanPdS_ii
        .type           _Z11gaussjordanPdS_ii,@function
        .size           _Z11gaussjordanPdS_ii,(.L_x_31 - _Z11gaussjordanPdS_ii)
        .other          _Z11gaussjordanPdS_ii,@"STO_CUDA_ENTRY STV_DEFAULT"
_Z11gaussjordanPdS_ii:
.text._Z11gaussjordanPdS_ii:
        /* <DEDUP_REMOVED lines=12> */
[----:B------:R-:W-:-:S13]  /*00c0*/  ISETP.GE.OR P0, PT, R3, R4, !P0 ;  /* 0x000000040300720c */ /* 0x000fda0004706670 */
[----:B------:R-:W-:Y:S05]  /*00d0*/  @P0 EXIT ;  /* 0x000000000000094d */ /* 0x000fea0003800000 */
[----:B------:R-:W0:Y:S01]  /*00e0*/  LDC.64 R12, c[0x0][0x388] ;  /* 0x0000e200ff0c7b82 */ /* 0x000e220000000a00 */
[----:B------:R-:W1:Y:S01]  /*00f0*/  LDCU.64 UR4, c[0x0][0x358] ;  /* 0x00006b00ff0477ac */ /* 0x000e620008000a00 */
[-CC-:B------:R-:W-:Y:S02]  /*0100*/  IMAD R19, R5, R4.reuse, R17.reuse ;  /* 0x0000000405137224 */ /* 0x180fe400078e0211 */
[CC--:B------:R-:W-:Y:S02]  /*0110*/  IMAD R21, R0.reuse, R4.reuse, R17 ;  /* 0x0000000400157224 */ /* 0x0c0fe400078e0211 */
[----:B------:R-:W-:Y:S02]  /*0120*/  IMAD R9, R0, R4, R5 ;  /* 0x0000000400097224 */ /* 0x000fe400078e0205 */
[----:B------:R-:W2:Y:S01]  /*0130*/  LDC.64 R2, c[0x0][0x380] ;  /* 0x0000e000ff027b82 */ /* 0x000ea20000000a00 */
[----:B0-----:R-:W-:-:S04]  /*0140*/  IMAD.WIDE R6, R19, 0x8, R12 ;  /* 0x0000000813067825 */ /* 0x001fc800078e020c */
[----:B------:R-:W-:Y:S02]  /*0150*/  IMAD.WIDE R12, R21, 0x8, R12 ;  /* 0x00000008150c7825 */ /* 0x000fe400078e020c */
[----:B-1----:R-:W3:Y:S02]  /*0160*/  LDG.E.64 R6, desc[UR4][R6.64] ;  /* 0x0000000406067981 */ /* 0x002ee4000c1e1b00 */
[----:B--2---:R-:W-:Y:S02]  /*0170*/  IMAD.WIDE R8, R9, 0x8, R2 ;  /* 0x0000000809087825 */ /* 0x004fe400078e0202 */
[----:B------:R-:W3:Y:S04]  /*0180*/  LDG.E.64 R14, desc[UR4][R12.64] ;  /* 0x000000040c0e7981 */ /* 0x000ee8000c1e1b00 */
[----:B------:R-:W3:Y:S01]  /*0190*/  LDG.E.64 R10, desc[UR4][R8.64] ;  /* 0x00000004080a7981 */ /* 0x000ee2000c1e1b00 */
[----:B------:R-:W-:Y:S01]  /*01a0*/  ISETP.NE.AND P0, PT, R17, R5, PT ;  /* 0x000000051100720c */ /* 0x000fe20003f05270 */
[----:B---3--:R-:W-:-:S07]  /*01b0*/  DFMA R10, -R6, R10, R14 ;  /* 0x0000000a060a722b */ /* 0x008fce000000010e */
[----:B------:R0:W-:Y:S05]  /*01c0*/  STG.E.64 desc[UR4][R12.64], R10 ;  /* 0x0000000a0c007986 */ /* 0x0001ea000c101b04 */
[----:B------:R-:W-:Y:S05]  /*01d0*/  @!P0 EXIT ;  /* 0x000000000000894d */ /* 0x000fea0003800000 */
[--C-:B------:R-:W-:Y:S01]  /*01e0*/  IMAD.WIDE R4, R19, 0x8, R2.reuse ;  /* 0x0000000813047825 */ /* 0x100fe200078e0202 */
[----:B------:R-:W2:Y:S03]  /*01f0*/  LDG.E.64 R8, desc[UR4][R8.64] ;  /* 0x0000000408087981 */ /* 0x000ea6000c1e1b00 */
[----:B------:R-:W-:Y:S02]  /*0200*/  IMAD.WIDE R2, R21, 0x8, R2 ;  /* 0x0000000815027825 */ /* 0x000fe400078e0202 */
[----:B------:R-:W2:Y:S04]  /*0210*/  LDG.E.64 R4, desc[UR4][R4.64] ;  /* 0x0000000404047981 */ /* 0x000ea8000c1e1b00 */
[----:B------:R-:W2:Y:S02]  /*0220*/  LDG.E.64 R6, desc[UR4][R2.64] ;  /* 0x0000000402067981 */ /* 0x000ea4000c1e1b00 */
[----:B--2---:R-:W-:-:S07]  /*0230*/  DFMA R6, -R4, R8, R6 ;  /* 0x000000080406722b */ /* 0x004fce0000000106 */
[----:B------:R-:W-:Y:S01]  /*0240*/  STG.E.64 desc[UR4][R2.64], R6 ;  /* 0x0000000602007986 */ /* 0x000fe2000c101b04 */
[----:B------:R-:W-:Y:S05]  /*0250*/  EXIT ;  /* 0x000000000000794d */ /* 0x000fea0003800000 */
.L_x_2:
        /* <DEDUP_REMOVED lines=10> */
.L_x_31:


//--------------------- .text._Z14diag_normalizePdS_ii --------------------------
	.section	.text._Z14diag_normalizePdS_ii,"ax",@progbits
	.align	128
        .global         _Z14diag_normalizePdS_ii
        .type           _Z14diag_normalizePdS_ii,@function
        .size           _Z14diag_normalizePdS_ii,(.L_x_27 - _Z14diag_normalizePdS_ii)
        .other          _Z14diag_normalizePdS_ii,@"STO_CUDA_ENTRY STV_DEFAULT"
_Z14diag_normalizePdS_ii:
.text._Z14diag_normalizePdS_ii:
[----:B------:R-:W-:Y:S01]  /*0000*/  LDC R1, c[0x0][0x37c] ;  /* 0x0000df00ff017b82 */ /* 0x000fe20000000800 */
[----:B------:R-:W0:Y:S07]  /*0010*/  S2R R3, SR_TID.X ;  /* 0x0000000000037919 */ /* 0x000e2e0000002100 */
[----:B------:R-:W0:Y:S01]  /*0020*/  S2UR UR4, SR_CTAID.X ;  /* 0x00000000000479c3 */ /* 0x000e220000002500 */
[----:B------:R-:W1:Y:S01]  /*0030*/  LDCU UR6, c[0x0][0x390] ;  /* 0x00007200ff0677ac */ /* 0x000e620008000800 */
[----:B------:R-:W2:Y:S06]  /*0040*/  S2R R5, SR_TID.Y ;  /* 0x0000000000057919 */ /* 0x000eac0000002200 */
[----:B------:R-:W0:Y:S08]  /*0050*/  LDC R0, c[0x0][0x360] ;  /* 0x0000d800ff007b82 */ /* 0x000e300000000800 */
[----:B------:R-:W2:Y:S08]  /*0060*/  S2UR UR5, SR_CTAID.Y ;  /* 0x00000000000579c3 */ /* 0x000eb00000002600 */
[----:B------:R-:W2:Y:S01]  /*0070*/  LDC R2, c[0x0][0x364] ;  /* 0x0000d900ff027b82 */ /* 0x000ea20000000800 */
[----:B0-----:R-:W-:-:S02]  /*0080*/  IMAD R0, R0, UR4, R3 ;  /* 0x0000000400007c24 */ /* 0x001fc4000f8e0203 */
[----:B--2---:R-:W-:-:S05]  /*0090*/  IMAD R3, R2, UR5, R5 ;  /* 0x0000000502037c24 */ /* 0x004fca000f8e0205 */
[----:B------:R-:W-:-:S04]  /*00a0*/  VIMNMX R2, PT, PT, R0, R3, !PT ;  /* 0x0000000300027248 */ /* 0x000fc80007fe0100 */
[----:B-1----:R-:W-:-:S13]  /*00b0*/  ISETP.GE.AND P0, PT, R2, UR6, PT ;  /* 0x0000000602007c0c */ /* 0x002fda000bf06270 */
[----:B------:R-:W-:Y:S05]  /*00c0*/  @P0 EXIT ;  /* 0x000000000000094d */ /* 0x000fea0003800000 */
[----:B------:R-:W0:Y:S02]  /*00d0*/  LDC R5, c[0x0][0x394] ;  /* 0x0000e500ff057b82 */ /* 0x000e240000000800 */
[----:B0-----:R-:W-:-:S04]  /*00e0*/  ISETP.NE.AND P0, PT, R0, R5, PT ;  /* 0x000000050000720c */ /* 0x001fc80003f05270 */
[----:B------:R-:W-:-:S13]  /*00f0*/  ISETP.NE.OR P0, PT, R0, R3, P0 ;  /* 0x000000030000720c */ /* 0x000fda0000705670 */
[----:B------:R-:W-:Y:S05]  /*0100*/  @P0 EXIT ;  /* 0x000000000000094d */ /* 0x000fea0003800000 */
[----:B------:R-:W0:Y:S01]  /*0110*/  LDC.64 R8, c[0x0][0x380] ;  /* 0x0000e000ff087b82 */ /* 0x000e220000000a00 */
[----:B------:R-:W1:Y:S01]  /*0120*/  LDCU.64 UR4, c[0x0][0x358] ;  /* 0x00006b00ff0477ac */ /* 0x000e620008000a00 */
[----:B------:R-:W-:-:S06]  /*0130*/  IMAD R4, R5, UR6, R5 ;  /* 0x0000000605047c24 */ /* 0x000fcc000f8e0205 */
[----:B------:R-:W2:Y:S01]  /*0140*/  LDC.64 R6, c[0x0][0x388] ;  /* 0x0000e200ff067b82 */ /* 0x000ea20000000a00 */
[----:B0-----:R-:W-:-:S06]  /*0150*/  IMAD.WIDE R8, R4, 0x8, R8 ;  /* 0x0000000804087825 */ /* 0x001fcc00078e0208 */
[----:B-1----:R-:W3:Y:S01]  /*0160*/  LDG.E.64 R8, desc[UR4][R8.64] ;  /* 0x0000000408087981 */ /* 0x002ee2000c1e1b00 */
[----:B--2---:R-:W-:-:S05]  /*0170*/  IMAD.WIDE.U32 R6, R4, 0x8, R6 ;  /* 0x0000000804067825 */ /* 0x004fca00078e0006 */
[----:B------:R-:W2:Y:S01]  /*0180*/  LDG.E.64 R10, desc[UR4][R6.64] ;  /* 0x00000004060a7981 */ /* 0x000ea2000c1e1b00 */
[----:B------:R-:W-:Y:S01]  /*0190*/  IMAD.MOV.U32 R2, RZ, RZ, 0x1 ;  /* 0x00000001ff027424 */ /* 0x000fe200078e00ff */
[----:B---3--:R-:W0:Y:S01]  /*01a0*/  MUFU.RCP64H R3, R9 ;  /* 0x0000000900037308 */ /* 0x008e220000001800 */
[----:B--2---:R-:W-:-:S04]  /*01b0*/  FSETP.GEU.AND P1, PT, |R11|, 6.5827683646048100446e-37, PT ;  /* 0x036000000b00780b */ /* 0x004fc80003f2e200 */
[----:B0-----:R-:W-:-:S08]  /*01c0*/  DFMA R12, -R8, R2, 1 ;  /* 0x3ff00000080c742b */ /* 0x001fd00000000102 */
[----:B------:R-:W-:-:S08]  /*01d0*/  DFMA R12, R12, R12, R12 ;  /* 0x0000000c0c0c722b */ /* 0x000fd0000000000c */
[----:B------:R-:W-:-:S08]  /*01e0*/  DFMA R12, R2, R12, R2 ;  /* 0x0000000c020c722b */ /* 0x000fd00000000002 */
[----:B------:R-:W-:-:S08]  /*01f0*/  DFMA R2, -R8, R12, 1 ;  /* 0x3ff000000802742b */ /* 0x000fd0000000010c */
[----:B------:R-:W-:-:S08]  /*0200*/  DFMA R2, R12, R2, R12 ;  /* 0x000000020c02722b */ /* 0x000fd0000000000c */
[----:B------:R-:W-:-:S08]  /*0210*/  DMUL R12, R10, R2 ;  /* 0x000000020a0c7228 */ /* 0x000fd00000000000 */
[----:B------:R-:W-:-:S08]  /*0220*/  DFMA R14, -R8, R12, R10 ;  /* 0x0000000c080e722b */ /* 0x000fd0000000010a */
[----:B------:R-:W-:-:S10]  /*0230*/  DFMA R2, R2, R14, R12 ;  /* 0x0000000e0202722b */ /* 0x000fd4000000000c */
[----:B------:R-:W-:-:S05]  /*0240*/  FFMA R0, RZ, R9, R3 ;  /* 0x00000009ff007223 */ /* 0x000fca0000000003 */
[----:B------:R-:W-:-:S13]  /*0250*/  FSETP.GT.AND P0, PT, |R0|, 1.469367938527859385e-39, PT ;  /* 0x001000000000780b */ /* 0x000fda0003f04200 */
[----:B------:R-:W-:Y:S05]  /*0260*/  @P0 BRA P1, `(.L_x_3) ;  /* 0x00000000001c0947 */ /* 0x000fea0000800000 */
[----:B------:R-:W-:Y:S01]  /*0270*/  IMAD.MOV.U32 R17, RZ, RZ, R11 ;  /* 0x000000ffff117224 */ /* 0x000fe200078e000b */
[----:B------:R-:W-:Y:S01]  /*0280*/  MOV R0, 0x2c0 ;  /* 0x000002c000007802 */ /* 0x000fe20000000f00 */
[----:B------:R-:W-:Y:S02]  /*0290*/  IMAD.MOV.U32 R16, RZ, RZ, R10 ;  /* 0x000000ffff107224 */ /* 0x000fe400078e000a */
[----:B------:R-:W-:-:S07]  /*02a0*/  IMAD.MOV.U32 R11, RZ, RZ, R9 ;  /* 0x000000ffff0b7224 */ /* 0x000fce00078e0009 */
[----:B------:R-:W-:Y:S05]  /*02b0*/  CALL.REL.NOINC `($__internal_0_$__cuda_sm20_div_rn_f64_full) ;  /* 0x0000000000747944 */ /* 0x000fea0003c00000 */
[----:B------:R-:W-:Y:S02]  /*02c0*/  IMAD.MOV.U32 R2, RZ, RZ, R16 ;  /* 0x000000ffff027224 */ /* 0x000fe400078e0010 */
[----:B------:R-:W-:-:S07]  /*02d0*/  IMAD.MOV.U32 R3, RZ, RZ, R17 ;  /* 0x000000ffff037224 */ /* 0x000fce00078e0011 */
.L_x_3:
[----:B------:R-:W0:Y:S01]  /*02e0*/  LDC.64 R8, c[0x0][0x380] ;  /* 0x0000e000ff087b82 */ /* 0x000e220000000a00 */
[----:B------:R1:W-:Y:S01]  /*02f0*/  STG.E.64 desc[UR4][R6.64], R2 ;  /* 0x0000000206007986 */ /* 0x0003e2000c101b04 */
[----:B0-----:R-:W-:-:S05]  /*0300*/  IMAD.WIDE.U32 R4, R4, 0x8, R8 ;  /* 0x0000000804047825 */ /* 0x001fca00078e0008 */
[----:B------:R-:W2:Y:S01]  /*0310*/  LDG.E.64 R8, desc[UR4][R4.64] ;  /* 0x0000000404087981 */ /* 0x000ea2000c1e1b00 */
[----:B------:R-:W-:Y:S01]  /*0320*/  IMAD.MOV.U32 R10, RZ, RZ, 0x1 ;  /* 0x00000001ff0a7424 */ /* 0x000fe200078e00ff */
[----:B--2---:R-:W0:Y:S01]  /*0330*/  MUFU.RCP64H R11, R9 ;  /* 0x00000009000b7308 */ /* 0x004e220000001800 */
[----:B------:R-:W-:-:S04]  /*0340*/  FSETP.GEU.AND P1, PT, |R9|, 6.5827683646048100446e-37, PT ;  /* 0x036000000900780b */ /* 0x000fc80003f2e200 */
[----:B0-----:R-:W-:-:S08]  /*0350*/  DFMA R12, -R8, R10, 1 ;  /* 0x3ff00000080c742b */ /* 0x001fd0000000010a */
[----:B------:R-:W-:-:S08]  /*0360*/  DFMA R12, R12, R12, R12 ;  /* 0x0000000c0c0c722b */ /* 0x000fd0000000000c */
[----:B------:R-:W-:-:S08]  /*0370*/  DFMA R12, R10, R12, R10 ;  /* 0x0000000c0a0c722b */ /* 0x000fd0000000000a */
[----:B------:R-:W-:-:S08]  /*0380*/  DFMA R10, -R8, R12, 1 ;  /* 0x3ff00000080a742b */ /* 0x000fd0000000010c */
[----:B------:R-:W-:-:S08]  /*0390*/  DFMA R10, R12, R10, R12 ;  /* 0x0000000a0c0a722b */ /* 0x000fd0000000000c */
[----:B------:R-:W-:-:S08]  /*03a0*/  DMUL R12, R8, R10 ;  /* 0x0000000a080c7228 */ /* 0x000fd00000000000 */
[----:B------:R-:W-:-:S08]  /*03b0*/  DFMA R14, -R8, R12, R8 ;  /* 0x0000000c080e722b */ /* 0x000fd00000000108 */
[----:B-1----:R-:W-:-:S10]  /*03c0*/  DFMA R2, R10, R14, R12 ;  /* 0x0000000e0a02722b */ /* 0x002fd4000000000c */
[----:B------:R-:W-:-:S05]  /*03d0*/  FFMA R0, RZ, R9, R3 ;  /* 0x00000009ff007223 */ /* 0x000fca0000000003 */
[----:B------:R-:W-:-:S13]  /*03e0*/  FSETP.GT.AND P0, PT, |R0|, 1.469367938527859385e-39, PT ;  /* 0x001000000000780b */ /* 0x000fda0003f04200 */
[----:B------:R-:W-:Y:S05]  /*03f0*/  @P0 BRA P1, `(.L_x_4) ;  /* 0x00000000001c0947 */ /* 0x000fea0000800000 */
[----:B------:R-:W-:Y:S01]  /*0400*/  IMAD.MOV.U32 R16, RZ, RZ, R8 ;  /* 0x000000ffff107224 */ /* 0x000fe200078e0008 */
[----:B------:R-:W-:Y:S01]  /*0410*/  MOV R0, 0x450 ;  /* 0x0000045000007802 */ /* 0x000fe20000000f00 */
[--C-:B------:R-:W-:Y:S02]  /*0420*/  IMAD.MOV.U32 R17, RZ, RZ, R9.reuse ;  /* 0x000000ffff117224 */ /* 0x100fe400078e0009 */
[----:B------:R-:W-:-:S07]  /*0430*/  IMAD.MOV.U32 R11, RZ, RZ, R9 ;  /* 0x000000ffff0b7224 */ /* 0x000fce00078e0009 */
[----:B------:R-:W-:Y:S05]  /*0440*/  CALL.REL.NOINC `($__internal_0_$__cuda_sm20_div_rn_f64_full) ;  /* 0x0000000000107944 */ /* 0x000fea0003c00000 */
[----:B------:R-:W-:Y:S02]  /*0450*/  IMAD.MOV.U32 R2, RZ, RZ, R16 ;  /* 0x000000ffff027224 */ /* 0x000fe400078e0010 */
[----:B------:R-:W-:-:S07]  /*0460*/  IMAD.MOV.U32 R3, RZ, RZ, R17 ;  /* 0x000000ffff037224 */ /* 0x000fce00078e0011 */
.L_x_4:
[----:B------:R-:W-:Y:S01]  /*0470*/  STG.E.64 desc[UR4][R4.64], R2 ;  /* 0x0000000204007986 */ /* 0x000fe2000c101b04 */
[----:B------:R-:W-:Y:S05]  /*0480*/  EXIT ;  /* 0x000000000000794d */ /* 0x000fea0003800000 */
        .weak           $__internal_0_$__cuda_sm20_div_rn_f64_full
        .type           $__internal_0_$__cuda_sm20_div_rn_f64_full,@function
        .size           $__internal_0_$__cuda_sm20_div_rn_f64_full,(.L_x_27 - $__internal_0_$__cuda_sm20_div_rn_f64_full)
$__internal_0_$__cuda_sm20_div_rn_f64_full:
[C---:B------:R-:W-:Y:S01]  /*0490*/  FSETP.GEU.AND P0, PT, |R11|.reuse, 1.469367938527859385e-39, PT ;  /* 0x001000000b00780b */ /* 0x040fe20003f0e200 */
[--C-:B------:R-:W-:Y:S01]  /*04a0*/  IMAD.MOV.U32 R10, RZ, RZ, R8.reuse ;  /* 0x000000ffff0a7224 */ /* 0x100fe200078e0008 */
[C---:B------:R-:W-:Y:S01]  /*04b0*/  LOP3.LUT R12, R11.reuse, 0x800fffff, RZ, 0xc0, !PT ;  /* 0x800fffff0b0c7812 */ /* 0x040fe200078ec0ff */
[----:B------:R-:W-:Y:S01]  /*04c0*/  IMAD.MOV.U32 R14, RZ, RZ, 0x1 ;  /* 0x00000001ff0e7424 */ /* 0x000fe200078e00ff */
[----:B------:R-:W-:Y:S01]  /*04d0*/  LOP3.LUT R19, R11, 0x7ff00000, RZ, 0xc0, !PT ;  /* 0x7ff000000b137812 */ /* 0x000fe200078ec0ff */
[----:B------:R-:W-:Y:S01]  /*04e0*/  IMAD.MOV.U32 R9, RZ, RZ, R17 ;  /* 0x000000ffff097224 */ /* 0x000fe200078e0011 */
[----:B------:R-:W-:Y:S01]  /*04f0*/  LOP3.LUT R13, R12, 0x3ff00000, RZ, 0xfc, !PT ;  /* 0x3ff000000c0d7812 */ /* 0x000fe200078efcff */
[----:B------:R-:W-:Y:S02]  /*0500*/  IMAD.MOV.U32 R12, RZ, RZ, R8 ;  /* 0x000000ffff0c7224 */ /* 0x000fe400078e0008 */
[----:B------:R-:W-:Y:S01]  /*0510*/  IMAD.MOV.U32 R21, RZ, RZ, 0x1ca00000 ;  /* 0x1ca00000ff157424 */ /* 0x000fe200078e00ff */
[----:B------:R-:W-:Y:S01]  /*0520*/  LOP3.LUT R20, R9, 0x7ff00000, RZ, 0xc0, !PT ;  /* 0x7ff0000009147812 */ /* 0x000fe200078ec0ff */
[----:B------:R-:W-:-:S02]  /*0530*/  IMAD.MOV.U32 R8, RZ, RZ, R16 ;  /* 0x000000ffff087224 */ /* 0x000fc400078e0010 */
[----:B------:R-:W-:Y:S01]  /*0540*/  @!P0 DMUL R12, R10, 8.98846567431157953865e+307 ;  /* 0x7fe000000a0c8828 */ /* 0x000fe20000000000 */
[----:B------:R-:W-:Y:S01]  /*0550*/  ISETP.GE.U32.AND P1, PT, R20, R19, PT ;  /* 0x000000131400720c */ /* 0x000fe20003f26070 */
[----:B------:R-:W-:-:S04]  /*0560*/  IMAD.MOV.U32 R22, RZ, RZ, R20 ;  /* 0x000000ffff167224 */ /* 0x000fc800078e0014 */
[----:B------:R-:W0:Y:S02]  /*0570*/  MUFU.RCP64H R15, R13 ;  /* 0x0000000d000f7308 */ /* 0x000e240000001800 */
[----:B0-----:R-:W-:-:S08]  /*0580*/  DFMA R2, R14, -R12, 1 ;  /* 0x3ff000000e02742b */ /* 0x001fd0000000080c */
[----:B------:R-:W-:-:S08]  /*0590*/  DFMA R2, R2, R2, R2 ;  /* 0x000000020202722b */ /* 0x000fd00000000002 */
[----:B------:R-:W-:Y:S01]  /*05a0*/  DFMA R14, R14, R2, R14 ;  /* 0x000000020e0e722b */ /* 0x000fe2000000000e */
[----:B------:R-:W-:Y:S01]  /*05b0*/  SEL R3, R21, 0x63400000, !P1 ;  /* 0x6340000015037807 */ /* 0x000fe20004800000 */
[----:B------:R-:W-:Y:S01]  /*05c0*/  IMAD.MOV.U32 R2, RZ, RZ, R8 ;  /* 0x000000ffff027224 */ /* 0x000fe200078e0008 */
[----:B------:R-:W-:Y:S02]  /*05d0*/  FSETP.GEU.AND P1, PT, |R9|, 1.469367938527859385e-39, PT ;  /* 0x001000000900780b */ /* 0x000fe40003f2e200 */
[----:B------:R-:W-:-:S03]  /*05e0*/  LOP3.LUT R3, R3, 0x800fffff, R9, 0xf8, !PT ;  /* 0x800fffff03037812 */ /* 0x000fc600078ef809 */
[----:B------:R-:W-:-:S08]  /*05f0*/  DFMA R16, R14, -R12, 1 ;  /* 0x3ff000000e10742b */ /* 0x000fd0000000080c */
[----:B------:R-:W-:Y:S01]  /*0600*/  DFMA R14, R14, R16, R14 ;  /* 0x000000100e0e722b */ /* 0x000fe2000000000e */
[----:B------:R-:W-:Y:S10]  /*0610*/  @P1 BRA `(.L_x_5) ;  /* 0x0000000000201947 */ /* 0x000ff40003800000 */
[----:B------:R-:W-:Y:S01]  /*0620*/  LOP3.LUT R17, R11, 0x7ff00000, RZ, 0xc0, !PT ;  /* 0x7ff000000b117812 */ /* 0x000fe200078ec0ff */
[----:B------:R-:W-:-:S03]  /*0630*/  IMAD.MOV.U32 R16, RZ, RZ, RZ ;  /* 0x000000ffff107224 */ /* 0x000fc600078e00ff */
[----:B------:R-:W-:-:S04]  /*0640*/  ISETP.GE.U32.AND P1, PT, R20, R17, PT ;  /* 0x000000111400720c */ /* 0x000fc80003f26070 */
[----:B------:R-:W-:-:S04]  /*0650*/  SEL R17, R21, 0x63400000, !P1 ;  /* 0x6340000015117807 */ /* 0x000fc80004800000 */
[----:B------:R-:W-:-:S04]  /*0660*/  LOP3.LUT R17, R17, 0x80000000, R9, 0xf8, !PT ;  /* 0x8000000011117812 */ /* 0x000fc800078ef809 */
[----:B------:R-:W-:-:S06]  /*0670*/  LOP3.LUT R17, R17, 0x100000, RZ, 0xfc, !PT ;  /* 0x0010000011117812 */ /* 0x000fcc00078efcff */
[----:B------:R-:W-:-:S10]  /*0680*/  DFMA R2, R2, 2, -R16 ;  /* 0x400000000202782b */ /* 0x000fd40000000810 */
[----:B------:R-:W-:-:S07]  /*0690*/  LOP3.LUT R22, R3, 0x7ff00000, RZ, 0xc0, !PT ;  /* 0x7ff0000003167812 */ /* 0x000fce00078ec0ff */
.L_x_5:
[----:B------:R-:W-:Y:S01]  /*06a0*/  IMAD.MOV.U32 R23, RZ, RZ, R19 ;  /* 0x000000ffff177224 */ /* 0x000fe200078e0013 */
[----:B------:R-:W-:Y:S01]  /*06b0*/  @!P0 LOP3.LUT R23, R13, 0x7ff00000, RZ, 0xc0, !PT ;  /* 0x7ff000000d178812 */ /* 0x000fe200078ec0ff */
[----:B------:R-:W-:Y:S01]  /*06c0*/  VIADD R24, R22, 0xffffffff ;  /* 0xffffffff16187836 */ /* 0x000fe20000000000 */
[----:B------:R-:W-:-:S03]  /*06d0*/  DMUL R16, R14, R2 ;  /* 0x000000020e107228 */ /* 0x000fc60000000000 */
[----:B------:R-:W-:Y:S01]  /*06e0*/  VIADD R25, R23, 0xffffffff ;  /* 0xffffffff17197836 */ /* 0x000fe20000000000 */
[----:B------:R-:W-:-:S04]  /*06f0*/  ISETP.GT.U32.AND P0, PT, R24, 0x7feffffe, PT ;  /* 0x7feffffe1800780c */ /* 0x000fc80003f04070 */
[----:B------:R-:W-:Y:S01]  /*0700*/  ISETP.GT.U32.OR P0, PT, R25, 0x7feffffe, P0 ;  /* 0x7feffffe1900780c */ /* 0x000fe20000704470 */
[----:B------:R-:W-:-:S08]  /*0710*/  DFMA R18, R16, -R12, R2 ;  /* 0x8000000c1012722b */ /* 0x000fd00000000002 */
[----:B------:R-:W-:-:S04]  /*0720*/  DFMA R14, R14, R18, R16 ;  /* 0x000000120e0e722b */ /* 0x000fc80000000010 */
[----:B------:R-:W-:Y:S07]  /*0730*/  @P0 BRA `(.L_x_6) ;  /* 0x00000000006c0947 */ /* 0x000fee0003800000 */
[----:B------:R-:W-:Y:S01]  /*0740*/  LOP3.LUT R9, R11, 0x7ff00000, RZ, 0xc0, !PT ;  /* 0x7ff000000b097812 */ /* 0x000fe200078ec0ff */
[----:B------:R-:W-:-:S03]  /*0750*/  IMAD.MOV.U32 R18, RZ, RZ, RZ ;  /* 0x000000ffff127224 */ /* 0x000fc600078e00ff */
[CC--:B------:R-:W-:Y:S02]  /*0760*/  VIADDMNMX R8, R20.reuse, -R9.reuse, 0xb9600000, !PT ;  /* 0xb960000014087446 */ /* 0x0c0fe40007800909 */
[----:B------:R-:W-:Y:S02]  /*0770*/  ISETP.GE.U32.AND P0, PT, R20, R9, PT ;  /* 0x000000091400720c */ /* 0x000fe40003f06070 */
[----:B------:R-:W-:Y:S02]  /*0780*/  VIMNMX R8, PT, PT, R8, 0x46a00000, PT ;  /* 0x46a0000008087848 */ /* 0x000fe40003fe0100 */
[----:B------:R-:W-:-:S05]  /*0790*/  SEL R21, R21, 0x63400000, !P0 ;  /* 0x6340000015157807 */ /* 0x000fca0004000000 */
[----:B------:R-:W-:-:S04]  /*07a0*/  IMAD.IADD R8, R8, 0x1, -R21 ;  /* 0x0000000108087824 */ /* 0x000fc800078e0a15 */
[----:B------:R-:W-:-:S06]  /*07b0*/  VIADD R19, R8, 0x7fe00000 ;  /* 0x7fe0000008137836 */ /* 0x000fcc0000000000 */
[----:B------:R-:W-:-:S10]  /*07c0*/  DMUL R16, R14, R18 ;  /* 0x000000120e107228 */ /* 0x000fd40000000000 */
[----:B------:R-:W-:-:S13]  /*07d0*/  FSETP.GTU.AND P0, PT, |R17|, 1.469367938527859385e-39, PT ;  /* 0x001000001100780b */ /* 0x000fda0003f0c200 */
[----:B------:R-:W-:Y:S05]  /*07e0*/  @P0 BRA `(.L_x_7) ;  /* 0x0000000000940947 */ /* 0x000fea0003800000 */
[----:B------:R-:W-:Y:S01]  /*07f0*/  DFMA R2, R14, -R12, R2 ;  /* 0x8000000c0e02722b */ /* 0x000fe20000000002 */
[----:B------:R-:W-:-:S09]  /*0800*/  IMAD.MOV.U32 R18, RZ, RZ, RZ ;  /* 0x000000ffff127224 */ /* 0x000fd200078e00ff */
[C---:B------:R-:W-:Y:S02]  /*0810*/  FSETP.NEU.AND P0, PT, R3.reuse, RZ, PT ;  /* 0x000000ff0300720b */ /* 0x040fe40003f0d000 */
[----:B------:R-:W-:-:S04]  /*0820*/  LOP3.LUT R11, R3, 0x80000000, R11, 0x48, !PT ;  /* 0x80000000030b7812 */ /* 0x000fc800078e480b */
[----:B------:R-:W-:-:S07]  /*0830*/  LOP3.LUT R19, R11, R19, RZ, 0xfc, !PT ;  /* 0x000000130b137212 */ /* 0x000fce00078efcff */
[----:B------:R-:W-:Y:S05]  /*0840*/  @!P0 BRA `(.L_x_7) ;  /* 0x00000000007c8947 */ /* 0x000fea0003800000 */
[----:B------:R-:W-:Y:S02]  /*0850*/  IMAD.MOV R3, RZ, RZ, -R8 ;  /* 0x000000ffff037224 */ /* 0x000fe400078e0a08 */
[----:B------:R-:W-:-:S06]  /*0860*/  IMAD.MOV.U32 R2, RZ, RZ, RZ ;  /* 0x000000ffff027224 */ /* 0x000fcc00078e00ff */
[----:B------:R-:W-:Y:S02]  /*0870*/  DFMA R2, R16, -R2, R14 ;  /* 0x800000021002722b */ /* 0x000fe4000000000e */
[----:B------:R-:W-:-:S04]  /*0880*/  DMUL.RP R14, R14, R18 ;  /* 0x000000120e0e7228 */ /* 0x000fc80000008000 */
[----:B------:R-:W-:-:S04]  /*0890*/  IADD3 R2, PT, PT, -R8, -0x43300000, RZ ;  /* 0xbcd0000008027810 */ /* 0x000fc80007ffe1ff */
[----:B------:R-:W-:Y:S02]  /*08a0*/  FSETP.NEU.AND P0, PT, |R3|, R2, PT ;  /* 0x000000020300720b */ /* 0x000fe40003f0d200 */
[----:B------:R-:W-:Y:S02]  /*08b0*/  LOP3.LUT R11, R15, R11, RZ, 0x3c, !PT ;  /* 0x0000000b0f0b7212 */ /* 0x000fe400078e3cff */
[----:B------:R-:W-:Y:S02]  /*08c0*/  FSEL R16, R14, R16, !P0 ;  /* 0x000000100e107208 */ /* 0x000fe40004000000 */
[----:B------:R-:W-:Y:S01]  /*08d0*/  FSEL R17, R11, R17, !P0 ;  /* 0x000000110b117208 */ /* 0x000fe20004000000 */
[----:B------:R-:W-:Y:S06]  /*08e0*/  BRA `(.L_x_7) ;  /* 0x0000000000547947 */ /* 0x000fec0003800000 */
.L_x_6:
[----:B------:R-:W-:-:S14]  /*08f0*/  DSETP.NAN.AND P0, PT, R8, R8, PT ;  /* 0x000000080800722a */ /* 0x000fdc0003f08000 */
[----:B------:R-:W-:Y:S05]  /*0900*/  @P0 BRA `(.L_x_8) ;  /* 0x0000000000440947 */ /* 0x000fea0003800000 */
[----:B------:R-:W-:-:S14]  /*0910*/  DSETP.NAN.AND P0, PT, R10, R10, PT ;  /* 0x0000000a0a00722a */ /* 0x000fdc0003f08000 */
[----:B------:R-:W-:Y:S05]  /*0920*/  @P0 BRA `(.L_x_9) ;  /* 0x0000000000300947 */ /* 0x000fea0003800000 */
[----:B------:R-:W-:Y:S01]  /*0930*/  ISETP.NE.AND P0, PT, R22, R23, PT ;  /* 0x000000171600720c */ /* 0x000fe20003f05270 */
[----:B------:R-:W-:Y:S02]  /*0940*/  IMAD.MOV.U32 R16, RZ, RZ, 0x0 ;  /* 0x00000000ff107424 */ /* 0x000fe400078e00ff */
[----:B------:R-:W-:-:S10]  /*0950*/  IMAD.MOV.U32 R17, RZ, RZ, -0x80000 ;  /* 0xfff80000ff117424 */ /* 0x000fd400078e00ff */
[----:B------:R-:W-:Y:S05]  /*0960*/  @!P0 BRA `(.L_x_7) ;  /* 0x0000000000348947 */ /* 0x000fea0003800000 */
[----:B------:R-:W-:Y:S02]  /*0970*/  ISETP.NE.AND P0, PT, R22, 0x7ff00000, PT ;  /* 0x7ff000001600780c */ /* 0x000fe40003f05270 */
[----:B------:R-:W-:Y:S02]  /*0980*/  LOP3.LUT R17, R9, 0x80000000, R11, 0x48, !PT ;  /* 0x8000000009117812 */ /* 0x000fe400078e480b */
[----:B------:R-:W-:-:S13]  /*0990*/  ISETP.EQ.OR P0, PT, R23, RZ, !P0 ;  /* 0x000000ff1700720c */ /* 0x000fda0004702670 */
[----:B------:R-:W-:Y:S01]  /*09a0*/  @P0 LOP3.LUT R2, R17, 0x7ff00000, RZ, 0xfc, !PT ;  /* 0x7ff0000011020812 */ /* 0x000fe200078efcff */
[----:B------:R-:W-:Y:S02]  /*09b0*/  @!P0 IMAD.MOV.U32 R16, RZ, RZ, RZ ;  /* 0x000000ffff108224 */ /* 0x000fe400078e00ff */
[----:B------:R-:W-:Y:S02]  /*09c0*/  @P0 IMAD.MOV.U32 R16, RZ, RZ, RZ ;  /* 0x000000ffff100224 */ /* 0x000fe400078e00ff */
[----:B------:R-:W-:Y:S01]  /*09d0*/  @P0 IMAD.MOV.U32 R17, RZ, RZ, R2 ;  /* 0x000000ffff110224 */ /* 0x000fe200078e0002 */
[----:B------:R-:W-:Y:S06]  /*09e0*/  BRA `(.L_x_7) ;  /* 0x0000000000147947 */ /* 0x000fec0003800000 */
.L_x_9:
[----:B------:R-:W-:Y:S01]  /*09f0*/  LOP3.LUT R17, R11, 0x80000, RZ, 0xfc, !PT ;  /* 0x000800000b117812 */ /* 0x000fe200078efcff */
[----:B------:R-:W-:Y:S01]  /*0a00*/  IMAD.MOV.U32 R16, RZ, RZ, R10 ;  /* 0x000000ffff107224 */ /* 0x000fe200078e000a */
[----:B------:R-:W-:Y:S06]  /*0a10*/  BRA `(.L_x_7) ;  /* 0x0000000000087947 */ /* 0x000fec0003800000 */
.L_x_8:
[----:B------:R-:W-:Y:S01]  /*0a20*/  LOP3.LUT R17, R9, 0x80000, RZ, 0xfc, !PT ;  /* 0x0008000009117812 */ /* 0x000fe200078efcff */
[----:B------:R-:W-:-:S07]  /*0a30*/  IMAD.MOV.U32 R16, RZ, RZ, R8 ;  /* 0x000000ffff107224 */ /* 0x000fce00078e0008 */
.L_x_7:
[----:B------:R-:W-:Y:S02]  /*0a40*/  IMAD.MOV.U32 R2, RZ, RZ, R0 ;  /* 0x000000ffff027224 */ /* 0x000fe400078e0000 */
[----:B------:R-:W-:-:S04]  /*0a50*/  IMAD.MOV.U32 R3, RZ, RZ, 0x0 ;  /* 0x00000000ff037424 */ /* 0x000fc800078e00ff */
[----:B------:R-:W-:Y:S05]  /*0a60*/  RET.REL.NODEC R2 `(_Z14diag_normalizePdS_ii) ;  /* 0xfffffff402647950 */ /* 0x000fea0003c3ffff */
.L_x_10:
        /* <DEDUP_REMOVED lines=9> */
.L_x_27:


//--------------------- .text._Z16nodiag_normalizePdS_ii --------------------------
	.section	.text._Z16nodiag_normalizePdS_ii,"ax",@progbits
	.align	128
        .global         _Z16nodiag_normalizePdS_ii
        .type           _Z16nodiag_normalizePdS_ii,@function
        .size           _Z16nodiag_normalizePdS_ii,(.L_x_28 - _Z16nodiag_normalizePdS_ii)
        .other          _Z16nodiag_normalizePdS_ii,@"STO_CUDA_ENTRY STV_DEFAULT"
_Z16nodiag_normalizePdS_ii:
.text._Z16nodiag_normalizePdS_ii:
        /* <DEDUP_REMOVED lines=13> */
[----:B------:R-:W0:Y:S01]  /*00d0*/  LDC R14, c[0x0][0x394] ;  /* 0x0000e500ff0e7b82 */ /* 0x000e220000000800 */
[----:B------:R-:W-:-:S04]  /*00e0*/  ISETP.NE.AND P0, PT, R0, R3, PT ;  /* 0x000000030000720c */ /* 0x000fc80003f05270 */
[----:B0-----:R-:W-:-:S13]  /*00f0*/  ISETP.NE.OR P0, PT, R0, R14, !P0 ;  /* 0x0000000e0000720c */ /* 0x001fda0004705670 */
[----:B------:R-:W-:Y:S05]  /*0100*/  @P0 EXIT ;  /* 0x000000000000094d */ /* 0x000fea0003800000 */
[----:B------:R-:W0:Y:S01]  /*0110*/  LDC.64 R4, c[0x0][0x380] ;  /* 0x0000e000ff047b82 */ /* 0x000e220000000a00 */
[----:B------:R-:W1:Y:S01]  /*0120*/  LDCU.64 UR4, c[0x0][0x358] ;  /* 0x00006b00ff0477ac */ /* 0x000e620008000a00 */
[----:B------:R-:W-:-:S04]  /*0130*/  IMAD R7, R14, UR6, R14 ;  /* 0x000000060e077c24 */ /* 0x000fc8000f8e020e */
[----:B0-----:R-:W-:Y:S02]  /*0140*/  IMAD.WIDE R4, R7, 0x8, R4 ;  /* 0x0000000807047825 */ /* 0x001fe400078e0204 */
[----:B------:R-:W0:Y:S03]  /*0150*/  LDC.64 R6, c[0x0][0x388] ;  /* 0x0000e200ff067b82 */ /* 0x000e260000000a00 */
[----:B-1----:R-:W2:Y:S01]  /*0160*/  LDG.E.64 R8, desc[UR4][R4.64] ;  /* 0x0000000404087981 */ /* 0x002ea2000c1e1b00 */
[----:B------:R-:W-:-:S04]  /*0170*/  IMAD R14, R14, UR6, R3 ;  /* 0x000000060e0e7c24 */ /* 0x000fc8000f8e0203 */
[----:B0-----:R-:W-:-:S05]  /*0180*/  IMAD.WIDE R6, R14, 0x8, R6 ;  /* 0x000000080e067825 */ /* 0x001fca00078e0206 */
[----:B------:R-:W3:Y:S01]  /*0190*/  LDG.E.64 R10, desc[UR4][R6.64] ;  /* 0x00000004060a7981 */ /* 0x000ee2000c1e1b00 */
[----:B------:R-:W-:Y:S01]  /*01a0*/  IMAD.MOV.U32 R2, RZ, RZ, 0x1 ;  /* 0x00000001ff027424 */ /* 0x000fe200078e00ff */
[----:B------:R-:W-:Y:S01]  /*01b0*/  BSSY.RECONVERGENT B0, `(.L_x_11) ;  /* 0x0000012000007945 */ /* 0x000fe20003800200 */
[----:B--2---:R-:W0:Y:S04]  /*01c0*/  MUFU.RCP64H R3, R9 ;  /* 0x0000000900037308 */ /* 0x004e280000001800 */
[----:B0-----:R-:W-:-:S08]  /*01d0*/  DFMA R12, -R8, R2, 1 ;  /* 0x3ff00000080c742b */ /* 0x001fd00000000102 */
[----:B------:R-:W-:Y:S01]  /*01e0*/  DFMA R12, R12, R12, R12 ;  /* 0x0000000c0c0c722b */ /* 0x000fe2000000000c */
[----:B---3--:R-:W-:-:S07]  /*01f0*/  FSETP.GEU.AND P1, PT, |R11|, 6.5827683646048100446e-37, PT ;  /* 0x036000000b00780b */ /* 0x008fce0003f2e200 */
        /* <DEDUP_REMOVED lines=9> */
[----:B------:R-:W-:-:S07]  /*0290*/  MOV R0, 0x2b0 ;  /* 0x000002b000007802 */ /* 0x000fce0000000f00 */
[----:B------:R-:W-:Y:S05]  /*02a0*/  CALL.REL.NOINC `($__internal_1_$__cuda_sm20_div_rn_f64_full) ;  /* 0x0000000000887944 */ /* 0x000fea0003c00000 */
[----:B------:R-:W-:Y:S02]  /*02b0*/  IMAD.MOV.U32 R2, RZ, RZ, R16 ;  /* 0x000000ffff027224 */ /* 0x000fe400078e0010 */
[----:B------:R-:W-:-:S07]  /*02c0*/  IMAD.MOV.U32 R3, RZ, RZ, R17 ;  /* 0x000000ffff037224 */ /* 0x000fce00078e0011 */
.L_x_12:
[----:B------:R-:W-:Y:S05]  /*02d0*/  BSYNC.RECONVERGENT B0 ;  /* 0x0000000000007941 */ /* 0x000fea0003800200 */
.L_x_11:
[----:B------:R0:W-:Y:S01]  /*02e0*/  STG.E.64 desc[UR4][R6.64], R2 ;  /* 0x0000000206007986 */ /* 0x0001e2000c101b04 */
[----:B------:R-:W1:Y:S03]  /*02f0*/  LDC.64 R8, c[0x0][0x380] ;  /* 0x0000e000ff087b82 */ /* 0x000e660000000a00 */
[----:B------:R-:W2:Y:S01]  /*0300*/  LDG.E.64 R4, desc[UR4][R4.64] ;  /* 0x0000000404047981 */ /* 0x000ea2000c1e1b00 */
[----:B-1----:R-:W-:-:S05]  /*0310*/  IMAD.WIDE R14, R14, 0x8, R8 ;  /* 0x000000080e0e7825 */ /* 0x002fca00078e0208 */
[----:B------:R-:W3:Y:S01]  /*0320*/  LDG.E.64 R8, desc[UR4][R14.64] ;  /* 0x000000040e087981 */ /* 0x000ee2000c1e1b00 */
[----:B------:R-:W-:Y:S01]  /*0330*/  IMAD.MOV.U32 R10, RZ, RZ, 0x1 ;  /* 0x00000001ff0a7424 */ /* 0x000fe200078e00ff */
[----:B------:R-:W-:Y:S01]  /*0340*/  BSSY.RECONVERGENT B0, `(.L_x_13) ;  /* 0x0000016000007945 */ /* 0x000fe20003800200 */
[----:B--2---:R-:W1:Y:S04]  /*0350*/  MUFU.RCP64H R11, R5 ;  /* 0x00000005000b7308 */ /* 0x004e680000001800 */
[----:B-1----:R-:W-:-:S08]  /*0360*/  DFMA R12, -R4, R10, 1 ;  /* 0x3ff00000040c742b */ /* 0x002fd0000000010a */
[----:B------:R-:W-:Y:S01]  /*0370*/  DFMA R12, R12, R12, R12 ;  /* 0x0000000c0c0c722b */ /* 0x000fe2000000000c */
[----:B---3--:R-:W-:-:S07]  /*0380*/  FSETP.GEU.AND P1, PT, |R9|, 6.5827683646048100446e-37, PT ;  /* 0x036000000900780b */ /* 0x008fce0003f2e200 */
[----:B------:R-:W-:-:S08]  /*0390*/  DFMA R12, R10, R12, R10 ;  /* 0x0000000c0a0c722b */ /* 0x000fd0000000000a */
[----:B------:R-:W-:-:S08]  /*03a0*/  DFMA R10, -R4, R12, 1 ;  /* 0x3ff00000040a742b */ /* 0x000fd0000000010c */
[----:B------:R-:W-:-:S08]  /*03b0*/  DFMA R10, R12, R10, R12 ;  /* 0x0000000a0c0a722b */ /* 0x000fd0000000000c */
[----:B0-----:R-:W-:-:S08]  /*03c0*/  DMUL R2, R8, R10 ;  /* 0x0000000a08027228 */ /* 0x001fd00000000000 */
        /* <DEDUP_REMOVED lines=8> */
[----:B------:R-:W-:Y:S02]  /*0450*/  IMAD.MOV.U32 R8, RZ, RZ, R4 ;  /* 0x000000ffff087224 */ /* 0x000fe400078e0004 */
[----:B------:R-:W-:-:S07]  /*0460*/  IMAD.MOV.U32 R9, RZ, RZ, R5 ;  /* 0x000000ffff097224 */ /* 0x000fce00078e0005 */
[----:B------:R-:W-:Y:S05]  /*0470*/  CALL.REL.NOINC `($__internal_1_$__cuda_sm20_div_rn_f64_full) ;  /* 0x0000000000147944 */ /* 0x000fea0003c00000 */
[----:B------:R-:W-:Y:S02]  /*0480*/  IMAD.MOV.U32 R2, RZ, RZ, R16 ;  /* 0x000000ffff027224 */ /* 0x000fe400078e0010 */
[----:B------:R-:W-:-:S07]  /*0490*/  IMAD.MOV.U32 R3, RZ, RZ, R17 ;  /* 0x000000ffff037224 */ /* 0x000fce00078e0011 */
.L_x_14:
[----:B------:R-:W-:Y:S05]  /*04a0*/  BSYNC.RECONVERGENT B0 ;  /* 0x0000000000007941 */ /* 0x000fea0003800200 */
.L_x_13:
[----:B------:R-:W-:Y:S01]  /*04b0*/  STG.E.64 desc[UR4][R14.64], R2 ;  /* 0x000000020e007986 */ /* 0x000fe2000c101b04 */
[----:B------:R-:W-:Y:S05]  /*04c0*/  EXIT ;  /* 0x000000000000794d */ /* 0x000fea0003800000 */
        .weak           $__internal_1_$__cuda_sm20_div_rn_f64_full
        .type           $__internal_1_$__cuda_sm20_div_rn_f64_full,@function
        .size           $__internal_1_$__cuda_sm20_div_rn_f64_full,(.L_x_28 - $__internal_1_$__cuda_sm20_div_rn_f64_full)
$__internal_1_$__cuda_sm20_div_rn_f64_full:
[C---:B------:R-:W-:Y:S01]  /*04d0*/  FSETP.GEU.AND P0, PT, |R9|.reuse, 1.469367938527859385e-39, PT ;  /* 0x001000000900780b */ /* 0x040fe20003f0e200 */
[----:B------:R-:W-:Y:S01]  /*04e0*/  IMAD.MOV.U32 R18, RZ, RZ, 0x1 ;  /* 0x00000001ff127424 */ /* 0x000fe200078e00ff */
[----:B------:R-:W-:Y:S01]  /*04f0*/  LOP3.LUT R2, R9, 0x800fffff, RZ, 0xc0, !PT ;  /* 0x800fffff09027812 */ /* 0x000fe200078ec0ff */
[----:B------:R-:W-:Y:S01]  /*0500*/  BSSY.RECONVERGENT B1, `(.L_x_15) ;  /* 0x0000054000017945 */ /* 0x000fe20003800200 */
[C---:B------:R-:W-:Y:S02]  /*0510*/  FSETP.GEU.AND P2, PT, |R11|.reuse, 1.469367938527859385e-39, PT ;  /* 0x001000000b00780b */ /* 0x040fe40003f4e200 */
[----:B------:R-:W-:Y:S01]  /*0520*/  LOP3.LUT R3, R2, 0x3ff00000, RZ, 0xfc, !PT ;  /* 0x3ff0000002037812 */ /* 0x000fe200078efcff */
[----:B------:R-:W-:Y:S01]  /*0530*/  IMAD.MOV.U32 R2, RZ, RZ, R8 ;  /* 0x000000ffff027224 */ /* 0x000fe200078e0008 */
[----:B------:R-:W-:Y:S02]  /*0540*/  LOP3.LUT R16, R11, 0x7ff00000, RZ, 0xc0, !PT ;  /* 0x7ff000000b107812 */ /* 0x000fe400078ec0ff */
[----:B------:R-:W-:-:S03]  /*0550*/  LOP3.LUT R25, R9, 0x7ff00000, RZ, 0xc0, !PT ;  /* 0x7ff0000009197812 */ /* 0x000fc600078ec0ff */
[----:B------:R-:W-:Y:S01]  /*0560*/  @!P0 DMUL R2, R8, 8.98846567431157953865e+307 ;  /* 0x7fe0000008028828 */ /* 0x000fe20000000000 */
[C---:B------:R-:W-:Y:S01]  /*0570*/  ISETP.GE.U32.AND P1, PT, R16.reuse, R25, PT ;  /* 0x000000191000720c */ /* 0x040fe20003f26070 */
[----:B------:R-:W-:Y:S02]  /*0580*/  IMAD.MOV.U32 R24, RZ, RZ, R16 ;  /* 0x000000ffff187224 */ /* 0x000fe400078e0010 */
[----:B------:R-:W-:Y:S02]  /*0590*/  @!P2 LOP3.LUT R17, R9, 0x7ff00000, RZ, 0xc0, !PT ;  /* 0x7ff000000911a812 */ /* 0x000fe400078ec0ff */
[----:B------:R-:W0:Y:S02]  /*05a0*/  MUFU.RCP64H R19, R3 ;  /* 0x0000000300137308 */ /* 0x000e240000001800 */
[----:B------:R-:W-:Y:S01]  /*05b0*/  @!P2 ISETP.GE.U32.AND P3, PT, R16, R17, PT ;  /* 0x000000111000a20c */ /* 0x000fe20003f66070 */
[----:B------:R-:W-:Y:S01]  /*05c0*/  IMAD.MOV.U32 R17, RZ, RZ, 0x1ca00000 ;  /* 0x1ca00000ff117424 */ /* 0x000fe200078e00ff */
[----:B------:R-:W-:-:S04]  /*05d0*/  @!P0 LOP3.LUT R25, R3, 0x7ff00000, RZ, 0xc0, !PT ;  /* 0x7ff0000003198812 */ /* 0x000fc800078ec0ff */
[----:B------:R-:W-:-:S04]  /*05e0*/  @!P2 SEL R21, R17, 0x63400000, !P3 ;  /* 0x634000001115a807 */ /* 0x000fc80005800000 */
[----:B------:R-:W-:-:S04]  /*05f0*/  @!P2 LOP3.LUT R22, R21, 0x80000000, R11, 0xf8, !PT ;  /* 0x800000001516a812 */ /* 0x000fc800078ef80b */
[----:B------:R-:W-:Y:S01]  /*0600*/  @!P2 LOP3.LUT R23, R22, 0x100000, RZ, 0xfc, !PT ;  /* 0x001000001617a812 */ /* 0x000fe200078efcff */
[----:B0-----:R-:W-:Y:S01]  /*0610*/  DFMA R12, R18, -R2, 1 ;  /* 0x3ff00000120c742b */ /* 0x001fe20000000802 */
[----:B------:R-:W-:-:S07]  /*0620*/  @!P2 IMAD.MOV.U32 R22, RZ, RZ, RZ ;  /* 0x000000ffff16a224 */ /* 0x000fce00078e00ff */
[----:B------:R-:W-:-:S08]  /*0630*/  DFMA R12, R12, R12, R12 ;  /* 0x0000000c0c0c722b */ /* 0x000fd0000000000c */
[----:B------:R-:W-:Y:S01]  /*0640*/  DFMA R18, R18, R12, R18 ;  /* 0x0000000c1212722b */ /* 0x000fe20000000012 */
[----:B------:R-:W-:Y:S01]  /*0650*/  SEL R13, R17, 0x63400000, !P1 ;  /* 0x63400000110d7807 */ /* 0x000fe20004800000 */
[----:B------:R-:W-:-:S03]  /*0660*/  IMAD.MOV.U32 R12, RZ, RZ, R10 ;  /* 0x000000ffff0c7224 */ /* 0x000fc600078e000a */
[----:B------:R-:W-:-:S03]  /*0670*/  LOP3.LUT R13, R13, 0x800fffff, R11, 0xf8, !PT ;  /* 0x800fffff0d0d7812 */ /* 0x000fc600078ef80b */
[----:B------:R-:W-:-:S03]  /*0680*/  DFMA R20, R18, -R2, 1 ;  /* 0x3ff000001214742b */ /* 0x000fc60000000802 */
[----:B------:R-:W-:-:S05]  /*0690*/  @!P2 DFMA R12, R12, 2, -R22 ;  /* 0x400000000c0ca82b */ /* 0x000fca0000000816 */
[----:B------:R-:W-:-:S05]  /*06a0*/  DFMA R20, R18, R20, R18 ;  /* 0x000000141214722b */ /* 0x000fca0000000012 */
[----:B------:R-:W-:-:S03]  /*06b0*/  @!P2 LOP3.LUT R24, R13, 0x7ff00000, RZ, 0xc0, !PT ;  /* 0x7ff000000d18a812 */ /* 0x000fc600078ec0ff */
[----:B------:R-:W-:Y:S02]  /*06c0*/  DMUL R18, R20, R12 ;  /* 0x0000000c14127228 */ /* 0x000fe40000000000 */
[----:B------:R-:W-:-:S05]  /*06d0*/  VIADD R26, R24, 0xffffffff ;  /* 0xffffffff181a7836 */ /* 0x000fca0000000000 */
[----:B------:R-:W-:Y:S01]  /*06e0*/  ISETP.GT.U32.AND P0, PT, R26, 0x7feffffe, PT ;  /* 0x7feffffe1a00780c */ /* 0x000fe20003f04070 */
[----:B------:R-:W-:Y:S01]  /*06f0*/  VIADD R26, R25, 0xffffffff ;  /* 0xffffffff191a7836 */ /* 0x000fe20000000000 */
[----:B------:R-:W-:-:S04]  /*0700*/  DFMA R22, R18, -R2, R12 ;  /* 0x800000021216722b */ /* 0x000fc8000000000c */
[----:B------:R-:W-:-:S04]  /*0710*/  ISETP.GT.U32.OR P0, PT, R26, 0x7feffffe, P0 ;  /* 0x7feffffe1a00780c */ /* 0x000fc80000704470 */
[----:B------:R-:W-:-:S09]  /*0720*/  DFMA R22, R20, R22, R18 ;  /* 0x000000161416722b */ /* 0x000fd20000000012 */
[----:B------:R-:W-:Y:S05]  /*0730*/  @P0 BRA `(.L_x_16) ;  /* 0x00000000006c0947 */ /* 0x000fea0003800000 */
        /* <DEDUP_REMOVED lines=17> */
[----:B------:R-:W-:Y:S01]  /*0850*/  IMAD.MOV R3, RZ, RZ, -R10 ;  /* 0x000000ffff037224 */ /* 0x000fe200078e0a0a */
[----:B------:R-:W-:Y:S01]  /*0860*/  DMUL.RP R18, R22, R18 ;  /* 0x0000001216127228 */ /* 0x000fe20000008000 */
[----:B------:R-:W-:-:S06]  /*0870*/  IMAD.MOV.U32 R2, RZ, RZ, RZ ;  /* 0x000000ffff027224 */ /* 0x000fcc00078e00ff */
[----:B------:R-:W-:-:S03]  /*0880*/  DFMA R2, R16, -R2, R22 ;  /* 0x800000021002722b */ /* 0x000fc60000000016 */
[----:B------:R-:W-:-:S03]  /*0890*/  LOP3.LUT R9, R19, R9, RZ, 0x3c, !PT ;  /* 0x0000000913097212 */ /* 0x000fc600078e3cff */
[----:B------:R-:W-:-:S04]  /*08a0*/  IADD3 R2, PT, PT, -R10, -0x43300000, RZ ;  /* 0xbcd000000a027810 */ /* 0x000fc80007ffe1ff */
[----:B------:R-:W-:-:S04]  /*08b0*/  FSETP.NEU.AND P0, PT, |R3|, R2, PT ;  /* 0x000000020300720b */ /* 0x000fc80003f0d200 */
[----:B------:R-:W-:Y:S02]  /*08c0*/  FSEL R16, R18, R16, !P0 ;  /* 0x0000001012107208 */ /* 0x000fe40004000000 */
[----:B------:R-:W-:Y:S01]  /*08d0*/  FSEL R17, R9, R17, !P0 ;  /* 0x0000001109117208 */ /* 0x000fe20004000000 */
[----:B------:R-:W-:Y:S06]  /*08e0*/  BRA `(.L_x_17) ;  /* 0x0000000000547947 */ /* 0x000fec0003800000 */
.L_x_16:
        /* <DEDUP_REMOVED lines=16> */
.L_x_19:
[----:B------:R-:W-:Y:S01]  /*09f0*/  LOP3.LUT R17, R9, 0x80000, RZ, 0xfc, !PT ;  /* 0x0008000009117812 */ /* 0x000fe200078efcff */
[----:B------:R-:W-:Y:S01]  /*0a00*/  IMAD.MOV.U32 R16, RZ, RZ, R8 ;  /* 0x000000ffff107224 */ /* 0x000fe200078e0008 */
[----:B------:R-:W-:Y:S06]  /*0a10*/  BRA `(.L_x_17) ;  /* 0x0000000000087947 */ /* 0x000fec0003800000 */
.L_x_18:
[----:B------:R-:W-:Y:S01]  /*0a20*/  LOP3.LUT R17, R11, 0x80000, RZ, 0xfc, !PT ;  /* 0x000800000b117812 */ /* 0x000fe200078efcff */
[----:B------:R-:W-:-:S07]  /*0a30*/  IMAD.MOV.U32 R16, RZ, RZ, R10 ;  /* 0x000000ffff107224 */ /* 0x000fce00078e000a */
.L_x_17:
[----:B------:R-:W-:Y:S05]  /*0a40*/  BSYNC.RECONVERGENT B1 ;  /* 0x0000000000017941 */ /* 0x000fea0003800200 */
.L_x_15:
[----:B------:R-:W-:Y:S02]  /*0a50*/  IMAD.MOV.U32 R2, RZ, RZ, R0 ;  /* 0x000000ffff027224 */ /* 0x000fe400078e0000 */
[----:B------:R-:W-:-:S04]  /*0a60*/  IMAD.MOV.U32 R3, RZ, RZ, 0x0 ;  /* 0x00000000ff037424 */ /* 0x000fc800078e00ff */
[----:B------:R-:W-:Y:S05]  /*0a70*/  RET.REL.NODEC R2 `(_Z16nodiag_normalizePdS_ii) ;  /* 0xfffffff402607950 */ /* 0x000fea0003c3ffff */
.L_x_20:
        /* <DEDUP_REMOVED lines=16> */
.L_x_28:


//--------------------- .text._Z9matrixMulPdS_S_iii --------------------------
	.section	.text._Z9matrixMulPdS_S_iii,"ax",@progbits
	.align	128
        .global         _Z9matrixMulPdS_S_iii
        .type           _Z9matrixMulPdS_S_iii,@function
        .size           _Z9matrixMulPdS_S_iii,(.L_x_34 - _Z9matrixMulPdS_S_iii)
        .other          _Z9matrixMulPdS_S_iii,@"STO_CUDA_ENTRY STV_DEFAULT"
_Z9matrixMulPdS_S_iii:
.text._Z9matrixMulPdS_S_iii:
[----:B------:R-:W-:Y:S01]  /*0000*/  LDC R1, c[0x0][0x37c] ;  /* 0x0000df00ff017b82 */ /* 0x000fe20000000800 */
[----:B------:R-:W0:Y:S07]  /*0010*/  S2R R0, SR_TID.Y ;  /* 0x0000000000007919 */ /* 0x000e2e0000002200 */
[----:B------:R-:W1:Y:S01]  /*0020*/  LDC R6, c[0x0][0x360] ;  /* 0x0000d800ff067b82 */ /* 0x000e620000000800 */
[----:B------:R-:W1:Y:S07]  /*0030*/  S2R R7, SR_TID.X ;  /* 0x0000000000077919 */ /* 0x000e6e0000002100 */
[----:B------:R-:W0:Y:S08]  /*0040*/  S2UR UR5, SR_CTAID.Y ;  /* 0x00000000000579c3 */ /* 0x000e300000002600 */
[----:B------:R-:W0:Y:S08]  /*0050*/  LDC R3, c[0x0][0x364] ;  /* 0x0000d900ff037b82 */ /* 0x000e300000000800 */
[----:B------:R-:W1:Y:S08]  /*0060*/  S2UR UR4, SR_CTAID.X ;  /* 0x00000000000479c3 */ /* 0x000e700000002500 */
[----:B------:R-:W2:Y:S01]  /*0070*/  LDC.64 R4, c[0x0][0x398] ;  /* 0x0000e600ff047b82 */ /* 0x000ea20000000a00 */
[----:B0-----:R-:W-:-:S02]  /*0080*/  IMAD R3, R3, UR5, R0 ;  /* 0x0000000503037c24 */ /* 0x001fc4000f8e0200 */
[----:B-1----:R-:W-:-:S03]  /*0090*/  IMAD R6, R6, UR4, R7 ;  /* 0x0000000406067c24 */ /* 0x002fc6000f8e0207 */
[----:B--2---:R-:W-:-:S04]  /*00a0*/  ISETP.GE.AND P0, PT, R3, R4, PT ;  /* 0x000000040300720c */ /* 0x004fc80003f06270 */
[----:B------:R-:W-:-:S13]  /*00b0*/  ISETP.GE.OR P0, PT, R6, R5, P0 ;  /* 0x000000050600720c */ /* 0x000fda0000706670 */
[----:B------:R-:W-:Y:S05]  /*00c0*/  @P0 EXIT ;  /* 0x000000000000094d */ /* 0x000fea0003800000 */
[----:B------:R-:W0:Y:S01]  /*00d0*/  LDC R0, c[0x0][0x3a0] ;  /* 0x0000e800ff007b82 */ /* 0x000e220000000800 */
[----:B------:R-:W1:Y:S01]  /*00e0*/  LDCU.64 UR6, c[0x0][0x358] ;  /* 0x00006b00ff0677ac */ /* 0x000e620008000a00 */
[----:B------:R-:W-:-:S06]  /*00f0*/  IMAD R5, R6, R4, R3 ;  /* 0x0000000406057224 */ /* 0x000fcc00078e0203 */
[----:B------:R-:W2:Y:S01]  /*0100*/  LDC.64 R10, c[0x0][0x390] ;  /* 0x0000e400ff0a7b82 */ /* 0x000ea20000000a00 */
[----:B0-----:R-:W-:Y:S01]  /*0110*/  ISETP.GE.AND P0, PT, R0, 0x1, PT ;  /* 0x000000010000780c */ /* 0x001fe20003f06270 */
[----:B--2---:R-:W-:-:S05]  /*0120*/  IMAD.WIDE R10, R5, 0x8, R10 ;  /* 0x00000008050a7825 */ /* 0x004fca00078e020a */
[----:B-1----:R0:W-:Y:S07]  /*0130*/  STG.E.64 desc[UR6][R10.64], RZ ;  /* 0x000000ff0a007986 */ /* 0x0021ee000c101b06 */
[----:B------:R-:W-:Y:S05]  /*0140*/  @!P0 EXIT ;  /* 0x000000000000894d */ /* 0x000fea0003800000 */
[----:B------:R-:W-:Y:S01]  /*0150*/  ISETP.GE.U32.AND P1, PT, R0, 0x8, PT ;  /* 0x000000080000780c */ /* 0x000fe20003f26070 */
[----:B------:R-:W-:Y:S01]  /*0160*/  IMAD R5, R6, R0, RZ ;  /* 0x0000000006057224 */ /* 0x000fe200078e02ff */
[----:B------:R-:W-:Y:S01]  /*0170*/  LOP3.LUT R2, R0, 0x7, RZ, 0xc0, !PT ;  /* 0x0000000700027812 */ /* 0x000fe200078ec0ff */
[----:B------:R-:W-:Y:S01]  /*0180*/  HFMA2 R6, -RZ, RZ, 0, 0 ;  /* 0x00000000ff067431 */ /* 0x000fe200000001ff */
[----:B------:R-:W-:Y:S02]  /*0190*/  CS2R R16, SRZ ;  /* 0x0000000000107805 */ /* 0x000fe4000001ff00 */
[----:B------:R-:W-:-:S07]  /*01a0*/  ISETP.NE.AND P0, PT, R2, RZ, PT ;  /* 0x000000ff0200720c */ /* 0x000fce0003f05270 */
[----:B------:R-:W-:Y:S06]  /*01b0*/  @!P1 BRA `(.L_x_21) ;  /* 0x0000000000e49947 */ /* 0x000fec0003800000 */
[----:B------:R-:W1:Y:S01]  /*01c0*/  LDCU.64 UR4, c[0x0][0x380] ;  /* 0x00007000ff0477ac */ /* 0x000e620008000a00 */
[----:B------:R-:W-:Y:S02]  /*01d0*/  LOP3.LUT R6, R0, 0x7ffffff8, RZ, 0xc0, !PT ;  /* 0x7ffffff800067812 */ /* 0x000fe400078ec0ff */
[----:B------:R-:W-:Y:S02]  /*01e0*/  CS2R R16, SRZ ;  /* 0x0000000000107805 */ /* 0x000fe4000001ff00 */
[----:B------:R-:W-:Y:S02]  /*01f0*/  MOV R8, R5 ;  /* 0x0000000500087202 */ /* 0x000fe40000000f00 */
[----:B------:R-:W-:Y:S02]  /*0200*/  MOV R9, R3 ;  /* 0x0000000300097202 */ /* 0x000fe40000000f00 */
[----:B------:R-:W-:Y:S01]  /*0210*/  IADD3 R7, PT, PT, -R6, RZ, RZ ;  /* 0x000000ff06077210 */ /* 0x000fe20007ffe1ff */
[----:B-1----:R-:W-:-:S04]  /*0220*/  UIADD3 UR4, UP0, UPT, UR4, 0x20, URZ ;  /* 0x0000002004047890 */ /* 0x002fc8000ff1e0ff */
[----:B------:R-:W-:-:S12]  /*0230*/  UIADD3.X UR5, UPT, UPT, URZ, UR5, URZ, UP0, !UPT ;  /* 0x00000005ff057290 */ /* 0x000fd800087fe4ff */
.L_x_22:
[----:B------:R-:W1:Y:S01]  /*0240*/  LDC.64 R20, c[0x0][0x388] ;  /* 0x0000e200ff147b82 */ /* 0x000e620000000a00 */
[----:B------:R-:W-:Y:S02]  /*0250*/  MOV R12, UR4 ;  /* 0x00000004000c7c02 */ /* 0x000fe40008000f00 */
[----:B------:R-:W-:-:S03]  /*0260*/  MOV R13, UR5 ;  /* 0x00000005000d7c02 */ /* 0x000fc60008000f00 */
[----:B------:R-:W-:-:S05]  /*0270*/  IMAD.WIDE R12, R8, 0x8, R12 ;  /* 0x00000008080c7825 */ /* 0x000fca00078e020c */
[----:B------:R-:W2:Y:S01]  /*0280*/  LDG.E.64 R14, desc[UR6][R12.64+-0x20] ;  /* 0xffffe0060c0e7981 */ /* 0x000ea2000c1e1b00 */
[----:B-1----:R-:W-:-:S05]  /*0290*/  IMAD.WIDE R20, R9, 0x8, R20 ;  /* 0x0000000809147825 */ /* 0x002fca00078e0214 */
[----:B---3--:R-:W2:Y:S01]  /*02a0*/  LDG.E.64 R22, desc[UR6][R20.64] ;  /* 0x0000000614167981 */ /* 0x008ea2000c1e1b00 */
[----:B------:R-:W-:Y:S01]  /*02b0*/  IMAD.WIDE R24, R4, 0x8, R20 ;  /* 0x0000000804187825 */ /* 0x000fe200078e0214 */
[----:B--2---:R-:W-:-:S07]  /*02c0*/  DFMA R22, R22, R14, R16 ;  /* 0x0000000e1616722b */ /* 0x004fce0000000010 */
[----:B------:R1:W-:Y:S04]  /*02d0*/  STG.E.64 desc[UR6][R10.64], R22 ;  /* 0x000000160a007986 */ /* 0x0003e8000c101b06 */
[----:B------:R-:W2:Y:S04]  /*02e0*/  LDG.E.64 R16, desc[UR6][R24.64] ;  /* 0x0000000618107981 */ /* 0x000ea8000c1e1b00 */
[----:B------:R-:W2:Y:S01]  /*02f0*/  LDG.E.64 R14, desc[UR6][R12.64+-0x18] ;  /* 0xffffe8060c0e7981 */ /* 0x000ea2000c1e1b00 */
[----:B------:R-:W-:Y:S01]  /*0300*/  IMAD.WIDE R26, R4, 0x8, R24 ;  /* 0x00000008041a7825 */ /* 0x000fe200078e0218 */
[----:B--2---:R-:W-:-:S07]  /*0310*/  DFMA R16, R16, R14, R22 ;  /* 0x0000000e1010722b */ /* 0x004fce0000000016 */
[----:B------:R2:W-:Y:S04]  /*0320*/  STG.E.64 desc[UR6][R10.64], R16 ;  /* 0x000000100a007986 */ /* 0x0005e8000c101b06 */
[----:B------:R-:W3:Y:S04]  /*0330*/  LDG.E.64 R18, desc[UR6][R26.64] ;  /* 0x000000061a127981 */ /* 0x000ee8000c1e1b00 */
[----:B------:R-:W3:Y:S01]  /*0340*/  LDG.E.64 R14, desc[UR6][R12.64+-0x10] ;  /* 0xfffff0060c0e7981 */ /* 0x000ee2000c1e1b00 */
[----:B------:R-:W-:Y:S01]  /*0350*/  IMAD.WIDE R20, R4, 0x8, R26 ;  /* 0x0000000804147825 */ /* 0x000fe200078e021a */
[----:B---3--:R-:W-:-:S07]  /*0360*/  DFMA R18, R18, R14, R16 ;  /* 0x0000000e1212722b */ /* 0x008fce0000000010 */
[----:B------:R3:W-:Y:S04]  /*0370*/  STG.E.64 desc[UR6][R10.64], R18 ;  /* 0x000000120a007986 */ /* 0x0007e8000c101b06 */
[----:B-1----:R-:W4:Y:S04]  /*0380*/  LDG.E.64 R22, desc[UR6][R20.64] ;  /* 0x0000000614167981 */ /* 0x002f28000c1e1b00 */
[----:B------:R-:W4:Y:S01]  /*0390*/  LDG.E.64 R14, desc[UR6][R12.64+-0x8] ;  /* 0xfffff8060c0e7981 */ /* 0x000f22000c1e1b00 */
[----:B------:R-:W-:Y:S01]  /*03a0*/  IMAD.WIDE R24, R4, 0x8, R20 ;  /* 0x0000000804187825 */ /* 0x000fe200078e0214 */
[----:B----4-:R-:W-:-:S07]  /*03b0*/  DFMA R22, R22, R14, R18 ;  /* 0x0000000e1616722b */ /* 0x010fce0000000012 */
[----:B------:R1:W-:Y:S04]  /*03c0*/  STG.E.64 desc[UR6][R10.64], R22 ;  /* 0x000000160a007986 */ /* 0x0003e8000c101b06 */
[----:B--2---:R-:W2:Y:S04]  /*03d0*/  LDG.E.64 R16, desc[UR6][R24.64] ;  /* 0x0000000618107981 */ /* 0x004ea8000c1e1b00 */
[----:B------:R-:W2:Y:S02]  /*03e0*/  LDG.E.64 R14, desc[UR6][R12.64] ;  /* 0x000000060c0e7981 */ /* 0x000ea4000c1e1b00 */
[----:B--2---:R-:W-:Y:S01]  /*03f0*/  DFMA R16, R16, R14, R22 ;  /* 0x0000000e1010722b */ /* 0x004fe20000000016 */
[----:B------:R-:W-:-:S06]  /*0400*/  IMAD.WIDE R14, R4, 0x8, R24 ;  /* 0x00000008040e7825 */ /* 0x000fcc00078e0218 */
[----:B------:R2:W-:Y:S04]  /*0410*/  STG.E.64 desc[UR6][R10.64], R16 ;  /* 0x000000100a007986 */ /* 0x0005e8000c101b06 */
[----:B---3--:R-:W3:Y:S04]  /*0420*/  LDG.E.64 R18, desc[UR6][R14.64] ;  /* 0x000000060e127981 */ /* 0x008ee8000c1e1b00 */
[----:B------:R-:W3:Y:S02]  /*0430*/  LDG.E.64 R20, desc[UR6][R12.64+0x8] ;  /* 0x000008060c147981 */ /* 0x000ee4000c1e1b00 */
[----:B---3--:R-:W-:Y:S01]  /*0440*/  DFMA R18, R18, R20, R16 ;  /* 0x000000141212722b */ /* 0x008fe20000000010 */
[----:B------:R-:W-:-:S06]  /*0450*/  IMAD.WIDE R20, R4, 0x8, R14 ;  /* 0x0000000804147825 */ /* 0x000fcc00078e020e */
[----:B------:R3:W-:Y:S04]  /*0460*/  STG.E.64 desc[UR6][R10.64], R18 ;  /* 0x000000120a007986 */ /* 0x0007e8000c101b06 */
[----:B-1----:R-:W4:Y:S04]  /*0470*/  LDG.E.64 R22, desc[UR6][R20.64] ;  /* 0x0000000614167981 */ /* 0x002f28000c1e1b00 */
[----:B------:R-:W4:Y:S01]  /*0480*/  LDG.E.64 R24, desc[UR6][R12.64+0x10] ;  /* 0x000010060c187981 */ /* 0x000f22000c1e1b00 */
[----:B------:R-:W-:Y:S01]  /*0490*/  IADD3 R7, PT, PT, R7, 0x8, RZ ;  /* 0x0000000807077810 */ /* 0x000fe20007ffe0ff */
[----:B----4-:R-:W-:Y:S01]  /*04a0*/  DFMA R22, R22, R24, R18 ;  /* 0x000000181616722b */ /* 0x010fe20000000012 */
[----:B------:R-:W-:-:S06]  /*04b0*/  IMAD.WIDE R24, R4, 0x8, R20 ;  /* 0x0000000804187825 */ /* 0x000fcc00078e0214 */
[----:B------:R3:W-:Y:S04]  /*04c0*/  STG.E.64 desc[UR6][R10.64], R22 ;  /* 0x000000160a007986 */ /* 0x0007e8000c101b06 */
[----:B------:R-:W4:Y:S04]  /*04d0*/  LDG.E.64 R24, desc[UR6][R24.64] ;  /* 0x0000000618187981 */ /* 0x000f28000c1e1b00 */
[----:B--2---:R-:W4:Y:S01]  /*04e0*/  LDG.E.64 R16, desc[UR6][R12.64+0x18] ;  /* 0x000018060c107981 */ /* 0x004f22000c1e1b00 */
[----:B------:R-:W-:Y:S02]  /*04f0*/  ISETP.NE.AND P1, PT, R7, RZ, PT ;  /* 0x000000ff0700720c */ /* 0x000fe40003f25270 */
[----:B------:R-:W-:-:S02]  /*0500*/  LEA R9, R4, R9, 0x3 ;  /* 0x0000000904097211 */ /* 0x000fc400078e18ff */
[----:B------:R-:W-:Y:S01]  /*0510*/  IADD3 R8, PT, PT, R8, 0x8, RZ ;  /* 0x0000000808087810 */ /* 0x000fe20007ffe0ff */
[----:B----4-:R-:W-:-:S07]  /*0520*/  DFMA R16, R24, R16, R22 ;  /* 0x000000101810722b */ /* 0x010fce0000000016 */
[----:B------:R3:W-:Y:S01]  /*0530*/  STG.E.64 desc[UR6][R10.64], R16 ;  /* 0x000000100a007986 */ /* 0x0007e2000c101b06 */
[----:B------:R-:W-:Y:S05]  /*0540*/  @P1 BRA `(.L_x_22) ;  /* 0xfffffffc003c1947 */ /* 0x000fea000383ffff */
.L_x_21:
[----:B------:R-:W-:Y:S05]  /*0550*/  @!P0 EXIT ;  /* 0x000000000000894d */ /* 0x000fea0003800000 */
[----:B------:R-:W-:Y:S02]  /*0560*/  ISETP.GE.U32.AND P0, PT, R2, 0x4, PT ;  /* 0x000000040200780c */ /* 0x000fe40003f06070 */
[----:B------:R-:W-:-:S04]  /*0570*/  LOP3.LUT R7, R0, 0x3, RZ, 0xc0, !PT ;  /* 0x0000000300077812 */ /* 0x000fc800078ec0ff */
[----:B------:R-:W-:-:S07]  /*0580*/  ISETP.NE.AND P1, PT, R7, RZ, PT ;  /* 0x000000ff0700720c */ /* 0x000fce0003f25270 */
[----:B------:R-:W-:Y:S06]  /*0590*/  @!P0 BRA `(.L_x_23) ;  /* 0x0000000000688947 */ /* 0x000fec0003800000 */
[----:B------:R-:W1:Y:S01]  /*05a0*/  LDC.64 R12, c[0x0][0x388] ;  /* 0x0000e200ff0c7b82 */ /* 0x000e620000000a00 */
[----:B---3--:R-:W-:Y:S01]  /*05b0*/  IADD3 R19, PT, PT, R5, R6, RZ ;  /* 0x0000000605137210 */ /* 0x008fe20007ffe0ff */
[----:B------:R-:W-:-:S06]  /*05c0*/  IMAD R15, R6, R4, R3 ;  /* 0x00000004060f7224 */ /* 0x000fcc00078e0203 */
[----:B------:R-:W2:Y:S01]  /*05d0*/  LDC.64 R8, c[0x0][0x380] ;  /* 0x0000e000ff087b82 */ /* 0x000ea20000000a00 */
[----:B-1----:R-:W-:-:S05]  /*05e0*/  IMAD.WIDE R12, R15, 0x8, R12 ;  /* 0x000000080f0c7825 */ /* 0x002fca00078e020c */
[----:B------:R-:W3:Y:S01]  /*05f0*/  LDG.E.64 R14, desc[UR6][R12.64] ;  /* 0x000000060c0e7981 */ /* 0x000ee2000c1e1b00 */
[----:B--2---:R-:W-:-:S05]  /*0600*/  IMAD.WIDE R8, R19, 0x8, R8 ;  /* 0x0000000813087825 */ /* 0x004fca00078e0208 */
[----:B------:R-:W3:Y:S02]  /*0610*/  LDG.E.64 R18, desc[UR6][R8.64] ;  /* 0x0000000608127981 */ /* 0x000ee4000c1e1b00 */
[----:B---3--:R-:W-:Y:S01]  /*0620*/  DFMA R14, R14, R18, R16 ;  /* 0x000000120e0e722b */ /* 0x008fe20000000010 */
[----:B------:R-:W-:-:S06]  /*0630*/  IMAD.WIDE R16, R4, 0x8, R12 ;  /* 0x0000000804107825 */ /* 0x000fcc00078e020c */
[----:B------:R1:W-:Y:S04]  /*0640*/  STG.E.64 desc[UR6][R10.64], R14 ;  /* 0x0000000e0a007986 */ /* 0x0003e8000c101b06 */
[----:B------:R-:W2:Y:S04]  /*0650*/  LDG.E.64 R18, desc[UR6][R16.64] ;  /* 0x0000000610127981 */ /* 0x000ea8000c1e1b00 */
[----:B------:R-:W2:Y:S02]  /*0660*/  LDG.E.64 R20, desc[UR6][R8.64+0x8] ;  /* 0x0000080608147981 */ /* 0x000ea4000c1e1b00 */
[----:B--2---:R-:W-:Y:S01]  /*0670*/  DFMA R18, R18, R20, R14 ;  /* 0x000000141212722b */ /* 0x004fe2000000000e */
        /* <DEDUP_REMOVED lines=8> */
[----:B------:R-:W2:Y:S01]  /*0700*/  LDG.E.64 R16, desc[UR6][R8.64+0x18] ;  /* 0x0000180608107981 */ /* 0x000ea2000c1e1b00 */
[----:B------:R-:W-:Y:S01]  /*0710*/  IADD3 R6, PT, PT, R6, 0x4, RZ ;  /* 0x0000000406067810 */ /* 0x000fe20007ffe0ff */
[----:B--2---:R-:W-:-:S07]  /*0720*/  DFMA R16, R22, R16, R12 ;  /* 0x000000101610722b */ /* 0x004fce000000000c */
[----:B------:R1:W-:Y:S04]  /*0730*/  STG.E.64 desc[UR6][R10.64], R16 ;  /* 0x000000100a007986 */ /* 0x0003e8000c101b06 */
.L_x_23:
[----:B------:R-:W-:Y:S05]  /*0740*/  @!P1 EXIT ;  /* 0x000000000000994d */ /* 0x000fea0003800000 */
[----:B------:R-:W-:Y:S02]  /*0750*/  ISETP.NE.AND P0, PT, R7, 0x1, PT ;  /* 0x000000010700780c */ /* 0x000fe40003f05270 */
[----:B------:R-:W-:-:S04]  /*0760*/  LOP3.LUT R0, R0, 0x1, RZ, 0xc0, !PT ;  /* 0x0000000100007812 */ /* 0x000fc800078ec0ff */
[----:B------:R-:W-:-:S07]  /*0770*/  ISETP.NE.U32.AND P1, PT, R0, 0x1, PT ;  /* 0x000000010000780c */ /* 0x000fce0003f25070 */
[----:B------:R-:W-:Y:S06]  /*0780*/  @!P0 BRA `(.L_x_24) ;  /* 0x0000000000408947 */ /* 0x000fec0003800000 */
[----:B------:R-:W2:Y:S01]  /*0790*/  LDC.64 R8, c[0x0][0x388] ;  /* 0x0000e200ff087b82 */ /* 0x000ea20000000a00 */
[----:B-1-3--:R-:W-:Y:S01]  /*07a0*/  IADD3 R19, PT, PT, R5, R6, RZ ;  /* 0x0000000605137210 */ /* 0x00afe20007ffe0ff */
[----:B------:R-:W-:-:S06]  /*07b0*/  IMAD R15, R6, R4, R3 ;  /* 0x00000004060f7224 */ /* 0x000fcc00078e0203 */
[----:B------:R-:W1:Y:S01]  /*07c0*/  LDC.64 R12, c[0x0][0x380] ;  /* 0x0000e000ff0c7b82 */ /* 0x000e620000000a00 */
[----:B--2---:R-:W-:-:S05]  /*07d0*/  IMAD.WIDE R14, R15, 0x8, R8 ;  /* 0x000000080f0e7825 */ /* 0x004fca00078e0208 */
[----:B------:R-:W2:Y:S01]  /*07e0*/  LDG.E.64 R8, desc[UR6][R14.64] ;  /* 0x000000060e087981 */ /* 0x000ea2000c1e1b00 */
[----:B-1----:R-:W-:-:S05]  /*07f0*/  IMAD.WIDE R18, R19, 0x8, R12 ;  /* 0x0000000813127825 */ /* 0x002fca00078e020c */
[----:B------:R-:W2:Y:S01]  /*0800*/  LDG.E.64 R12, desc[UR6][R18.64] ;  /* 0x00000006120c7981 */ /* 0x000ea2000c1e1b00 */
[----:B------:R-:W-:Y:S01]  /*0810*/  IMAD.WIDE R20, R4, 0x8, R14 ;  /* 0x0000000804147825 */ /* 0x000fe200078e020e */
[----:B--2---:R-:W-:-:S07]  /*0820*/  DFMA R8, R8, R12, R16 ;  /* 0x0000000c0808722b */ /* 0x004fce0000000010 */
[----:B------:R2:W-:Y:S04]  /*0830*/  STG.E.64 desc[UR6][R10.64], R8 ;  /* 0x000000080a007986 */ /* 0x0005e8000c101b06 */
[----:B------:R-:W3:Y:S04]  /*0840*/  LDG.E.64 R16, desc[UR6][R20.64] ;  /* 0x0000000614107981 */ /* 0x000ee8000c1e1b00 */
[----:B------:R-:W3:Y:S01]  /*0850*/  LDG.E.64 R12, desc[UR6][R18.64+0x8] ;  /* 0x00000806120c7981 */ /* 0x000ee2000c1e1b00 */
[----:B------:R-:W-:Y:S01]  /*0860*/  IADD3 R6, PT, PT, R6, 0x2, RZ ;  /* 0x0000000206067810 */ /* 0x000fe20007ffe0ff */
[----:B---3--:R-:W-:-:S07]  /*0870*/  DFMA R16, R16, R12, R8 ;  /* 0x0000000c1010722b */ /* 0x008fce0000000008 */
[----:B------:R2:W-:Y:S04]  /*0880*/  STG.E.64 desc[UR6][R10.64], R16 ;  /* 0x000000100a007986 */ /* 0x0005e8000c101b06 */
.L_x_24:
[----:B------:R-:W-:Y:S05]  /*0890*/  @P1 EXIT ;  /* 0x000000000000194d */ /* 0x000fea0003800000 */
[----:B--2---:R-:W2:Y:S01]  /*08a0*/  LDC.64 R8, c[0x0][0x388] ;  /* 0x0000e200ff087b82 */ /* 0x004ea20000000a00 */
[----:B------:R-:W-:Y:S01]  /*08b0*/  IADD3 R5, PT, PT, R5, R6, RZ ;  /* 0x0000000605057210 */ /* 0x000fe20007ffe0ff */
[----:B------:R-:W-:-:S06]  /*08c0*/  IMAD R3, R6, R4, R3 ;  /* 0x0000000406037224 */ /* 0x000fcc00078e0203 */
[----:B-1----:R-:W1:Y:S01]  /*08d0*/  LDC.64 R12, c[0x0][0x380] ;  /* 0x0000e000ff0c7b82 */ /* 0x002e620000000a00 */
[----:B--2---:R-:W-:-:S06]  /*08e0*/  IMAD.WIDE R2, R3, 0x8, R8 ;  /* 0x0000000803027825 */ /* 0x004fcc00078e0208 */
[----:B------:R-:W3:Y:S01]  /*08f0*/  LDG.E.64 R2, desc[UR6][R2.64] ;  /* 0x0000000602027981 */ /* 0x000ee2000c1e1b00 */
[----:B-1----:R-:W-:-:S06]  /*0900*/  IMAD.WIDE R4, R5, 0x8, R12 ;  /* 0x0000000805047825 */ /* 0x002fcc00078e020c */
[----:B------:R-:W3:Y:S02]  /*0910*/  LDG.E.64 R4, desc[UR6][R4.64] ;  /* 0x0000000604047981 */ /* 0x000ee4000c1e1b00 */
[----:B---3--:R-:W-:-:S07]  /*0920*/  DFMA R16, R2, R4, R16 ;  /* 0x000000040210722b */ /* 0x008fce0000000010 */
[----:B------:R-:W-:Y:S01]  /*0930*/  STG.E.64 desc[UR6][R10.64], R16 ;  /* 0x000000100a007986 */ /* 0x000fe2000c101b06 */
[----:B------:R-:W-:Y:S05]  /*0940*/  EXIT ;  /* 0x000000000000794d */ /* 0x000fea0003800000 */
.L_x_25:
        /* <DEDUP_REMOVED lines=11> */
.L_x_34:


//--------------------- .text._Z11matrixTransPdS_ii --------------------------
	.section	.text._Z11matrixTransPdS_ii,"ax",@progbits
	.align	128
        .global         _Z11matrixTransPdS_ii
        .type           _Z11matrixTransPdS_ii,@function
        .size           _Z11matrixTransPdS_ii,(.L_x_35 - _Z11matrixTransPdS_ii)
        .other          _Z11matrixTransPdS_ii,@"STO_CUDA_ENTRY STV_DEFAULT"
_Z11matrixTransPdS_ii:
.text._Z11matrixTransPdS_ii:
        /* <DEDUP_REMOVED lines=15> */
[----:B------:R-:W-:-:S04]  /*00f0*/  IMAD R5, R0, UR7, R7 ;  /* 0x0000000700057c24 */ /* 0x000fc8000f8e0207 */
[----:B0-----:R-:W-:Y:S02]  /*0100*/  IMAD.WIDE R2, R5, 0x8, R2 ;  /* 0x0000000805027825 */ /* 0x001fe400078e0202 */
[----:B------:R-:W0:Y:S04]  /*0110*/  LDC.64 R4, c[0x0][0x388] ;  /* 0x0000e200ff047b82 */ /* 0x000e280000000a00 */
[----:B-1----:R-:W2:Y:S01]  /*0120*/  LDG.E.64 R2, desc[UR4][R2.64] ;  /* 0x0000000402027981 */ /* 0x002ea2000c1e1b00 */
[----:B------:R-:W-:-:S04]  /*0130*/  IMAD R7, R7, UR6, R0 ;  /* 0x0000000607077c24 */ /* 0x000fc8000f8e0200 */
[----:B0-----:R-:W-:-:S05]  /*0140*/  IMAD.WIDE R4, R7, 0x8, R4 ;  /* 0x0000000807047825 */ /* 0x001fca00078e0204 */
[----:B--2---:R-:W-:Y:S01]  /*0150*/  STG.E.64 desc[UR4][R4.64], R2 ;  /* 0x0000000204007986 */ /* 0x004fe2000c101b04 */
[----:B------:R-:W-:Y:S05]  /*0160*/  EXIT ;  /* 0x000000000000794d */ /* 0x000fea0003800000 */
.L_x_26:
        /* <DEDUP_REMOVED lines=9> */
.L_x_35:


//--------------------- .nv.shared.reserved.0     --------------------------
	.section	.nv.shared.reserved.0,"aw",@nobits
	.weak		__nv_reservedSMEM_offset_0_alias
	.size		__nv_reservedSMEM_offset_0_alias, 0, 64
	.other		__nv_reservedSMEM_offset_0_alias,@"STO_CUDA_RESERVED_SHARED STV_DEFAULT"
__nv_reservedSMEM_offset_0_alias:
	.zero		0
	.zero		64


//--------------------- .nv.constant0._Z9matrixSumPKdS0_Pdddii --------------------------
	.section	.nv.constant0._Z9matrixSumPKdS0_Pdddii,"a",@progbits
	.sectionflags	@""
	.align	4
.nv.constant0._Z9matrixSumPKdS0_Pdddii:
	.zero		944


//--------------------- .nv.constant0._Z8set_zeroPdS_ii --------------------------
	.section	.nv.constant0._Z8set_zeroPdS_ii,"a",@progbits
	.sectionflags	@""
	.align	4
.nv.constant0._Z8set_zeroPdS_ii:
	.zero		920


//--------------------- .nv.constant0._Z11gaussjordanPdS_ii --------------------------
	.section	.nv.constant0._Z11gaussjordanPdS_ii,"a",@progbits
	.sectionflags	@""
	.align	4
.nv.constant0._Z11gaussjordanPdS_ii:
	.zero		920


//--------------------- .nv.constant0._Z14diag_normalizePdS_ii --------------------------
	.section	.nv.constant0._Z14diag_normalizePdS_ii,"a",@progbits
	.sectionflags	@""
	.align	4
.nv.constant0._Z14diag_normalizePdS_ii:
	.zero		920


//--------------------- .nv.constant0._Z16nodiag_normalizePdS_ii --------------------------
	.section	.nv.constant0._Z16nodiag_normalizePdS_ii,"a",@progbits
	.sectionflags	@""
	.align	4
.nv.constant0._Z16nodiag_normalizePdS_ii:
	.zero		920


//--------------------- .nv.constant0._Z9matrixMulPdS_S_iii --------------------------
	.section	.nv.constant0._Z9matrixMulPdS_S_iii,"a",@progbits
	.sectionflags	@""
	.align	4
.nv.constant0._Z9matrixMulPdS_S_iii:
	.zero		932


//--------------------- .nv.constant0._Z11matrixTransPdS_ii --------------------------
	.section	.nv.constant0._Z11matrixTransPdS_ii,"a",@progbits
	.sectionflags	@""
	.align	4
.nv.constant0._Z11matrixTransPdS_ii:
	.zero		920


//--------------------- SYMBOLS --------------------------

	.type		.nv.reservedSmem.offset0,@object
	.size		.nv.reservedSmem.offset0,0x4
